//
// Generated by NVIDIA NVVM Compiler
//
// Compiler Build ID: CL-36424714
// Cuda compilation tools, release 13.0, V13.0.88
// Based on NVVM 20.0.0
//

.version 9.0
.target sm_100
.address_size 64

	// .globl	_Z36update_AllParticle_position_velocityP5SwarmPdS1_S1_iii
.func  (.param .b64 func_retval0) __internal_accurate_pow
(
	.param .b64 __internal_accurate_pow_param_0
)
;
.global .align 4 .b8 precalc_xorwow_matrix[102400];
.global .align 4 .b8 precalc_xorwow_offset_matrix[102400];
.global .align 4 .b8 mrg32k3aM1[2304];
.global .align 4 .b8 mrg32k3aM2[2304];
.global .align 4 .b8 mrg32k3aM1SubSeq[2016];
.global .align 4 .b8 mrg32k3aM2SubSeq[2016];
.global .align 4 .b8 mrg32k3aM1Seq[2304];
.global .align 4 .b8 mrg32k3aM2Seq[2304];
.const .align 8 .b8 __cr_lgamma_table[72];
// _ZZ3psoP8ParticlePdS1_S1_S1_S1_E17shared_pos_best_s_$_0 has been demoted
// _ZZ3psoP8ParticlePdS1_S1_S1_S1_E17shared_pos_best_s_$_1 has been demoted
// _ZZ3psoP8ParticlePdS1_S1_S1_S1_E17shared_err_best_s_$_0 has been demoted

.visible .entry _Z36update_AllParticle_position_velocityP5SwarmPdS1_S1_iii(
	.param .u64 .ptr .align 1 _Z36update_AllParticle_position_velocityP5SwarmPdS1_S1_iii_param_0,
	.param .u64 .ptr .align 1 _Z36update_AllParticle_position_velocityP5SwarmPdS1_S1_iii_param_1,
	.param .u64 .ptr .align 1 _Z36update_AllParticle_position_velocityP5SwarmPdS1_S1_iii_param_2,
	.param .u64 .ptr .align 1 _Z36update_AllParticle_position_velocityP5SwarmPdS1_S1_iii_param_3,
	.param .u32 _Z36update_AllParticle_position_velocityP5SwarmPdS1_S1_iii_param_4,
	.param .u32 _Z36update_AllParticle_position_velocityP5SwarmPdS1_S1_iii_param_5,
	.param .u32 _Z36update_AllParticle_position_velocityP5SwarmPdS1_S1_iii_param_6
)
{
	.reg .pred 	%p<9>;
	.reg .b32 	%r<20>;
	.reg .b64 	%rd<68>;
	.reg .b64 	%fd<25>;

	ld.param.u64 	%rd17, [_Z36update_AllParticle_position_velocityP5SwarmPdS1_S1_iii_param_1];
	ld.param.u64 	%rd18, [_Z36update_AllParticle_position_velocityP5SwarmPdS1_S1_iii_param_2];
	ld.param.u64 	%rd19, [_Z36update_AllParticle_position_velocityP5SwarmPdS1_S1_iii_param_3];
	ld.param.u32 	%r9, [_Z36update_AllParticle_position_velocityP5SwarmPdS1_S1_iii_param_4];
	ld.param.u32 	%r11, [_Z36update_AllParticle_position_velocityP5SwarmPdS1_S1_iii_param_5];
	ld.param.u32 	%r10, [_Z36update_AllParticle_position_velocityP5SwarmPdS1_S1_iii_param_6];
	mov.u32 	%r12, %tid.x;
	mov.u32 	%r13, %ctaid.x;
	mov.u32 	%r14, %ntid.x;
	mad.lo.s32 	%r1, %r13, %r14, %r12;
	setp.ge.s32 	%p1, %r11, %r1;
	setp.lt.s32 	%p2, %r9, 1;
	or.pred  	%p3, %p1, %p2;
	@%p3 bra 	$L__BB0_10;
	cvta.to.global.u64 	%rd1, %rd19;
	setp.lt.s32 	%p4, %r10, 1;
	@%p4 bra 	$L__BB0_10;
	mul.wide.s32 	%rd20, %r1, 8;
	add.s64 	%rd2, %rd1, %rd20;
	cvta.to.global.u64 	%rd3, %rd18;
	cvta.to.global.u64 	%rd4, %rd17;
	mov.b32 	%r17, 0;
	neg.s32 	%r3, %r10;
	mul.wide.s32 	%rd27, %r1, 40;
$L__BB0_3:
	mov.b64 	%rd65, 0;
	mov.b32 	%r18, 0;
	mul.wide.u32 	%rd24, %r17, 24;
	mov.u32 	%r19, %r3;
	mov.u64 	%rd66, %rd65;
$L__BB0_4:
	ld.param.u64 	%rd64, [_Z36update_AllParticle_position_velocityP5SwarmPdS1_S1_iii_param_0];
	ld.global.f64 	%fd6, [%rd2];
	add.s64 	%rd22, %rd2, %rd66;
	ld.global.f64 	%fd7, [%rd22];
	cvta.to.global.u64 	%rd23, %rd64;
	add.s64 	%rd7, %rd23, %rd24;
	ld.global.u64 	%rd25, [%rd7];
	cvta.to.global.u64 	%rd26, %rd25;
	add.s64 	%rd28, %rd26, %rd27;
	ld.global.u64 	%rd29, [%rd28+16];
	cvta.to.global.u64 	%rd30, %rd29;
	add.s64 	%rd31, %rd30, %rd66;
	ld.global.f64 	%fd8, [%rd31];
	ld.global.u64 	%rd32, [%rd28];
	cvta.to.global.u64 	%rd33, %rd32;
	add.s64 	%rd34, %rd33, %rd66;
	ld.global.f64 	%fd9, [%rd34];
	sub.f64 	%fd10, %fd8, %fd9;
	add.f64 	%fd11, %fd7, %fd7;
	add.s64 	%rd35, %rd3, %rd66;
	ld.global.f64 	%fd12, [%rd35];
	sub.f64 	%fd13, %fd12, %fd9;
	ld.global.u64 	%rd36, [%rd7+8];
	cvta.to.global.u64 	%rd37, %rd36;
	add.s64 	%rd38, %rd37, %rd66;
	ld.global.f64 	%fd14, [%rd38];
	sub.f64 	%fd15, %fd14, %fd9;
	ld.global.u64 	%rd39, [%rd28+8];
	cvta.to.global.u64 	%rd40, %rd39;
	add.s64 	%rd41, %rd40, %rd66;
	ld.global.f64 	%fd16, [%rd41];
	mul.f64 	%fd17, %fd16, 0d3FD999999999999A;
	fma.rn.f64 	%fd18, %fd6, %fd10, %fd17;
	fma.rn.f64 	%fd19, %fd11, %fd13, %fd18;
	fma.rn.f64 	%fd20, %fd6, %fd15, %fd19;
	st.global.f64 	[%rd41], %fd20;
	ld.global.u64 	%rd42, [%rd7];
	cvta.to.global.u64 	%rd43, %rd42;
	add.s64 	%rd44, %rd43, %rd65;
	ld.global.u64 	%rd45, [%rd44];
	cvta.to.global.u64 	%rd46, %rd45;
	mul.wide.s32 	%rd47, %r1, 8;
	add.s64 	%rd48, %rd46, %rd47;
	ld.global.f64 	%fd21, [%rd48];
	ld.global.u64 	%rd49, [%rd44+8];
	cvta.to.global.u64 	%rd50, %rd49;
	add.s64 	%rd51, %rd50, %rd47;
	ld.global.f64 	%fd22, [%rd51];
	add.f64 	%fd23, %fd21, %fd22;
	st.global.f64 	[%rd48], %fd23;
	ld.global.u64 	%rd52, [%rd7];
	cvta.to.global.u64 	%rd53, %rd52;
	add.s64 	%rd54, %rd53, %rd27;
	ld.global.u64 	%rd67, [%rd54];
	cvta.to.global.u64 	%rd55, %rd67;
	add.s64 	%rd9, %rd55, %rd66;
	ld.global.f64 	%fd24, [%rd9];
	mul.wide.u32 	%rd56, %r18, 8;
	add.s64 	%rd10, %rd4, %rd56;
	ld.global.f64 	%fd2, [%rd10+8];
	setp.leu.f64 	%p5, %fd24, %fd2;
	@%p5 bra 	$L__BB0_6;
	st.global.f64 	[%rd9], %fd2;
	ld.global.u64 	%rd57, [%rd7];
	cvta.to.global.u64 	%rd58, %rd57;
	mul.wide.s32 	%rd59, %r1, 40;
	add.s64 	%rd60, %rd58, %rd59;
	ld.global.u64 	%rd67, [%rd60];
	cvta.to.global.u64 	%rd61, %rd67;
	add.s64 	%rd62, %rd61, %rd66;
	ld.global.f64 	%fd24, [%rd62];
$L__BB0_6:
	cvta.to.global.u64 	%rd63, %rd67;
	add.s64 	%rd13, %rd63, %rd66;
	ld.global.f64 	%fd5, [%rd10];
	setp.geu.f64 	%p6, %fd24, %fd5;
	@%p6 bra 	$L__BB0_8;
	st.global.f64 	[%rd13], %fd5;
$L__BB0_8:
	add.s64 	%rd66, %rd66, 8;
	add.s64 	%rd65, %rd65, 40;
	add.s32 	%r19, %r19, 1;
	setp.ne.s32 	%p7, %r19, 0;
	add.s32 	%r18, %r18, %r10;
	@%p7 bra 	$L__BB0_4;
	add.s32 	%r17, %r17, 1;
	setp.ne.s32 	%p8, %r17, %r9;
	@%p8 bra 	$L__BB0_3;
$L__BB0_10:
	ret;

}
	// .globl	_Z15gpuGenerateRandPd
.visible .entry _Z15gpuGenerateRandPd(
	.param .u64 .ptr .align 1 _Z15gpuGenerateRandPd_param_0
)
{
	.local .align 8 .b8 	__local_depot1[48];
	.reg .b64 	%SP;
	.reg .b64 	%SPL;
	.reg .pred 	%p<63>;
	.reg .b32 	%r<1194>;
	.reg .b32 	%f<3>;
	.reg .b64 	%rd<27>;
	.reg .b64 	%fd<2>;

	mov.u64 	%SPL, __local_depot1;
	ld.param.u64 	%rd10, [_Z15gpuGenerateRandPd_param_0];
	add.u64 	%rd1, %SPL, 0;
	mov.u32 	%r539, %tid.x;
	mov.u32 	%r540, %ctaid.x;
	mov.u32 	%r541, %ntid.x;
	mad.lo.s32 	%r542, %r540, %r541, %r539;
	cvt.s64.s32 	%rd2, %r542;
	mov.b32 	%r930, 1478573778;
	mov.b32 	%r543, 716983765;
	st.local.v2.u32 	[%rd1], {%r543, %r930};
	mov.b32 	%r544, -123459836;
	mov.b32 	%r545, 1163863128;
	st.local.v2.u32 	[%rd1+8], {%r545, %r544};
	mov.b32 	%r926, 1360900310;
	mov.b32 	%r546, -589760388;
	st.local.v2.u32 	[%rd1+16], {%r546, %r926};
	setp.eq.s32 	%p1, %r542, 0;
	@%p1 bra 	$L__BB1_115;
	mov.b32 	%r913, 0;
	mov.b32 	%r930, 1478573778;
	mov.b32 	%r926, 1360900310;
	mov.u64 	%rd26, %rd2;
$L__BB1_2:
	mov.u64 	%rd3, %rd26;
	and.b64  	%rd4, %rd3, 3;
	setp.eq.s64 	%p2, %rd4, 0;
	@%p2 bra 	$L__BB1_114;
	mul.wide.u32 	%rd12, %r913, 3200;
	mov.u64 	%rd13, precalc_xorwow_offset_matrix;
	add.s64 	%rd5, %rd13, %rd12;
	mov.b32 	%r926, 0;
	mov.u32 	%r927, %r926;
	mov.u32 	%r928, %r926;
	mov.u32 	%r929, %r926;
	mov.u32 	%r930, %r926;
	mov.u32 	%r919, %r926;
$L__BB1_4:
	mul.wide.u32 	%rd14, %r919, 4;
	add.s64 	%rd15, %rd1, %rd14;
	ld.local.u32 	%r10, [%rd15+4];
	shl.b32 	%r11, %r919, 5;
	mov.b32 	%r925, 0;
$L__BB1_5:
	.pragma "nounroll";
	shr.u32 	%r552, %r10, %r925;
	and.b32  	%r553, %r552, 1;
	setp.eq.b32 	%p3, %r553, 1;
	not.pred 	%p4, %p3;
	add.s32 	%r554, %r11, %r925;
	mul.lo.s32 	%r555, %r554, 5;
	mul.wide.u32 	%rd16, %r555, 4;
	add.s64 	%rd6, %rd5, %rd16;
	@%p4 bra 	$L__BB1_7;
	ld.global.u32 	%r556, [%rd6];
	xor.b32  	%r930, %r930, %r556;
	ld.global.u32 	%r557, [%rd6+4];
	xor.b32  	%r929, %r929, %r557;
	ld.global.u32 	%r558, [%rd6+8];
	xor.b32  	%r928, %r928, %r558;
	ld.global.u32 	%r559, [%rd6+12];
	xor.b32  	%r927, %r927, %r559;
	ld.global.u32 	%r560, [%rd6+16];
	xor.b32  	%r926, %r926, %r560;
$L__BB1_7:
	and.b32  	%r562, %r552, 2;
	setp.eq.s32 	%p5, %r562, 0;
	@%p5 bra 	$L__BB1_9;
	ld.global.u32 	%r563, [%rd6+20];
	xor.b32  	%r930, %r930, %r563;
	ld.global.u32 	%r564, [%rd6+24];
	xor.b32  	%r929, %r929, %r564;
	ld.global.u32 	%r565, [%rd6+28];
	xor.b32  	%r928, %r928, %r565;
	ld.global.u32 	%r566, [%rd6+32];
	xor.b32  	%r927, %r927, %r566;
	ld.global.u32 	%r567, [%rd6+36];
	xor.b32  	%r926, %r926, %r567;
$L__BB1_9:
	and.b32  	%r569, %r552, 4;
	setp.eq.s32 	%p6, %r569, 0;
	@%p6 bra 	$L__BB1_11;
	ld.global.u32 	%r570, [%rd6+40];
	xor.b32  	%r930, %r930, %r570;
	ld.global.u32 	%r571, [%rd6+44];
	xor.b32  	%r929, %r929, %r571;
	ld.global.u32 	%r572, [%rd6+48];
	xor.b32  	%r928, %r928, %r572;
	ld.global.u32 	%r573, [%rd6+52];
	xor.b32  	%r927, %r927, %r573;
	ld.global.u32 	%r574, [%rd6+56];
	xor.b32  	%r926, %r926, %r574;
$L__BB1_11:
	and.b32  	%r576, %r552, 8;
	setp.eq.s32 	%p7, %r576, 0;
	@%p7 bra 	$L__BB1_13;
	ld.global.u32 	%r577, [%rd6+60];
	xor.b32  	%r930, %r930, %r577;
	ld.global.u32 	%r578, [%rd6+64];
	xor.b32  	%r929, %r929, %r578;
	ld.global.u32 	%r579, [%rd6+68];
	xor.b32  	%r928, %r928, %r579;
	ld.global.u32 	%r580, [%rd6+72];
	xor.b32  	%r927, %r927, %r580;
	ld.global.u32 	%r581, [%rd6+76];
	xor.b32  	%r926, %r926, %r581;
$L__BB1_13:
	and.b32  	%r583, %r552, 16;
	setp.eq.s32 	%p8, %r583, 0;
	@%p8 bra 	$L__BB1_15;
	ld.global.u32 	%r584, [%rd6+80];
	xor.b32  	%r930, %r930, %r584;
	ld.global.u32 	%r585, [%rd6+84];
	xor.b32  	%r929, %r929, %r585;
	ld.global.u32 	%r586, [%rd6+88];
	xor.b32  	%r928, %r928, %r586;
	ld.global.u32 	%r587, [%rd6+92];
	xor.b32  	%r927, %r927, %r587;
	ld.global.u32 	%r588, [%rd6+96];
	xor.b32  	%r926, %r926, %r588;
$L__BB1_15:
	and.b32  	%r590, %r552, 32;
	setp.eq.s32 	%p9, %r590, 0;
	@%p9 bra 	$L__BB1_17;
	ld.global.u32 	%r591, [%rd6+100];
	xor.b32  	%r930, %r930, %r591;
	ld.global.u32 	%r592, [%rd6+104];
	xor.b32  	%r929, %r929, %r592;
	ld.global.u32 	%r593, [%rd6+108];
	xor.b32  	%r928, %r928, %r593;
	ld.global.u32 	%r594, [%rd6+112];
	xor.b32  	%r927, %r927, %r594;
	ld.global.u32 	%r595, [%rd6+116];
	xor.b32  	%r926, %r926, %r595;
$L__BB1_17:
	and.b32  	%r597, %r552, 64;
	setp.eq.s32 	%p10, %r597, 0;
	@%p10 bra 	$L__BB1_19;
	ld.global.u32 	%r598, [%rd6+120];
	xor.b32  	%r930, %r930, %r598;
	ld.global.u32 	%r599, [%rd6+124];
	xor.b32  	%r929, %r929, %r599;
	ld.global.u32 	%r600, [%rd6+128];
	xor.b32  	%r928, %r928, %r600;
	ld.global.u32 	%r601, [%rd6+132];
	xor.b32  	%r927, %r927, %r601;
	ld.global.u32 	%r602, [%rd6+136];
	xor.b32  	%r926, %r926, %r602;
$L__BB1_19:
	and.b32  	%r604, %r552, 128;
	setp.eq.s32 	%p11, %r604, 0;
	@%p11 bra 	$L__BB1_21;
	ld.global.u32 	%r605, [%rd6+140];
	xor.b32  	%r930, %r930, %r605;
	ld.global.u32 	%r606, [%rd6+144];
	xor.b32  	%r929, %r929, %r606;
	ld.global.u32 	%r607, [%rd6+148];
	xor.b32  	%r928, %r928, %r607;
	ld.global.u32 	%r608, [%rd6+152];
	xor.b32  	%r927, %r927, %r608;
	ld.global.u32 	%r609, [%rd6+156];
	xor.b32  	%r926, %r926, %r609;
$L__BB1_21:
	and.b32  	%r611, %r552, 256;
	setp.eq.s32 	%p12, %r611, 0;
	@%p12 bra 	$L__BB1_23;
	ld.global.u32 	%r612, [%rd6+160];
	xor.b32  	%r930, %r930, %r612;
	ld.global.u32 	%r613, [%rd6+164];
	xor.b32  	%r929, %r929, %r613;
	ld.global.u32 	%r614, [%rd6+168];
	xor.b32  	%r928, %r928, %r614;
	ld.global.u32 	%r615, [%rd6+172];
	xor.b32  	%r927, %r927, %r615;
	ld.global.u32 	%r616, [%rd6+176];
	xor.b32  	%r926, %r926, %r616;
$L__BB1_23:
	and.b32  	%r618, %r552, 512;
	setp.eq.s32 	%p13, %r618, 0;
	@%p13 bra 	$L__BB1_25;
	ld.global.u32 	%r619, [%rd6+180];
	xor.b32  	%r930, %r930, %r619;
	ld.global.u32 	%r620, [%rd6+184];
	xor.b32  	%r929, %r929, %r620;
	ld.global.u32 	%r621, [%rd6+188];
	xor.b32  	%r928, %r928, %r621;
	ld.global.u32 	%r622, [%rd6+192];
	xor.b32  	%r927, %r927, %r622;
	ld.global.u32 	%r623, [%rd6+196];
	xor.b32  	%r926, %r926, %r623;
$L__BB1_25:
	and.b32  	%r625, %r552, 1024;
	setp.eq.s32 	%p14, %r625, 0;
	@%p14 bra 	$L__BB1_27;
	ld.global.u32 	%r626, [%rd6+200];
	xor.b32  	%r930, %r930, %r626;
	ld.global.u32 	%r627, [%rd6+204];
	xor.b32  	%r929, %r929, %r627;
	ld.global.u32 	%r628, [%rd6+208];
	xor.b32  	%r928, %r928, %r628;
	ld.global.u32 	%r629, [%rd6+212];
	xor.b32  	%r927, %r927, %r629;
	ld.global.u32 	%r630, [%rd6+216];
	xor.b32  	%r926, %r926, %r630;
$L__BB1_27:
	and.b32  	%r632, %r552, 2048;
	setp.eq.s32 	%p15, %r632, 0;
	@%p15 bra 	$L__BB1_29;
	ld.global.u32 	%r633, [%rd6+220];
	xor.b32  	%r930, %r930, %r633;
	ld.global.u32 	%r634, [%rd6+224];
	xor.b32  	%r929, %r929, %r634;
	ld.global.u32 	%r635, [%rd6+228];
	xor.b32  	%r928, %r928, %r635;
	ld.global.u32 	%r636, [%rd6+232];
	xor.b32  	%r927, %r927, %r636;
	ld.global.u32 	%r637, [%rd6+236];
	xor.b32  	%r926, %r926, %r637;
$L__BB1_29:
	and.b32  	%r639, %r552, 4096;
	setp.eq.s32 	%p16, %r639, 0;
	@%p16 bra 	$L__BB1_31;
	ld.global.u32 	%r640, [%rd6+240];
	xor.b32  	%r930, %r930, %r640;
	ld.global.u32 	%r641, [%rd6+244];
	xor.b32  	%r929, %r929, %r641;
	ld.global.u32 	%r642, [%rd6+248];
	xor.b32  	%r928, %r928, %r642;
	ld.global.u32 	%r643, [%rd6+252];
	xor.b32  	%r927, %r927, %r643;
	ld.global.u32 	%r644, [%rd6+256];
	xor.b32  	%r926, %r926, %r644;
$L__BB1_31:
	and.b32  	%r646, %r552, 8192;
	setp.eq.s32 	%p17, %r646, 0;
	@%p17 bra 	$L__BB1_33;
	ld.global.u32 	%r647, [%rd6+260];
	xor.b32  	%r930, %r930, %r647;
	ld.global.u32 	%r648, [%rd6+264];
	xor.b32  	%r929, %r929, %r648;
	ld.global.u32 	%r649, [%rd6+268];
	xor.b32  	%r928, %r928, %r649;
	ld.global.u32 	%r650, [%rd6+272];
	xor.b32  	%r927, %r927, %r650;
	ld.global.u32 	%r651, [%rd6+276];
	xor.b32  	%r926, %r926, %r651;
$L__BB1_33:
	and.b32  	%r653, %r552, 16384;
	setp.eq.s32 	%p18, %r653, 0;
	@%p18 bra 	$L__BB1_35;
	ld.global.u32 	%r654, [%rd6+280];
	xor.b32  	%r930, %r930, %r654;
	ld.global.u32 	%r655, [%rd6+284];
	xor.b32  	%r929, %r929, %r655;
	ld.global.u32 	%r656, [%rd6+288];
	xor.b32  	%r928, %r928, %r656;
	ld.global.u32 	%r657, [%rd6+292];
	xor.b32  	%r927, %r927, %r657;
	ld.global.u32 	%r658, [%rd6+296];
	xor.b32  	%r926, %r926, %r658;
$L__BB1_35:
	and.b32  	%r660, %r552, 32768;
	setp.eq.s32 	%p19, %r660, 0;
	@%p19 bra 	$L__BB1_37;
	ld.global.u32 	%r661, [%rd6+300];
	xor.b32  	%r930, %r930, %r661;
	ld.global.u32 	%r662, [%rd6+304];
	xor.b32  	%r929, %r929, %r662;
	ld.global.u32 	%r663, [%rd6+308];
	xor.b32  	%r928, %r928, %r663;
	ld.global.u32 	%r664, [%rd6+312];
	xor.b32  	%r927, %r927, %r664;
	ld.global.u32 	%r665, [%rd6+316];
	xor.b32  	%r926, %r926, %r665;
$L__BB1_37:
	add.s32 	%r925, %r925, 16;
	setp.ne.s32 	%p20, %r925, 32;
	@%p20 bra 	$L__BB1_5;
	mad.lo.s32 	%r666, %r919, -31, %r11;
	add.s32 	%r919, %r666, 1;
	setp.ne.s32 	%p21, %r919, 5;
	@%p21 bra 	$L__BB1_4;
	st.local.u32 	[%rd1+4], %r930;
	st.local.v2.u32 	[%rd1+8], {%r929, %r928};
	st.local.v2.u32 	[%rd1+16], {%r927, %r926};
	setp.eq.s64 	%p22, %rd4, 1;
	@%p22 bra 	$L__BB1_114;
	mov.b32 	%r926, 0;
	mov.u32 	%r1019, %r926;
	mov.u32 	%r1020, %r926;
	mov.u32 	%r1021, %r926;
	mov.u32 	%r930, %r926;
	mov.u32 	%r1011, %r926;
$L__BB1_41:
	mul.wide.u32 	%rd17, %r1011, 4;
	add.s64 	%rd18, %rd1, %rd17;
	ld.local.u32 	%r186, [%rd18+4];
	shl.b32 	%r187, %r1011, 5;
	mov.b32 	%r1017, 0;
$L__BB1_42:
	.pragma "nounroll";
	shr.u32 	%r669, %r186, %r1017;
	and.b32  	%r670, %r669, 1;
	setp.eq.b32 	%p23, %r670, 1;
	not.pred 	%p24, %p23;
	add.s32 	%r671, %r187, %r1017;
	mul.lo.s32 	%r672, %r671, 5;
	mul.wide.u32 	%rd19, %r672, 4;
	add.s64 	%rd7, %rd5, %rd19;
	@%p24 bra 	$L__BB1_44;
	ld.global.u32 	%r673, [%rd7];
	xor.b32  	%r930, %r930, %r673;
	ld.global.u32 	%r674, [%rd7+4];
	xor.b32  	%r1021, %r1021, %r674;
	ld.global.u32 	%r675, [%rd7+8];
	xor.b32  	%r1020, %r1020, %r675;
	ld.global.u32 	%r676, [%rd7+12];
	xor.b32  	%r1019, %r1019, %r676;
	ld.global.u32 	%r677, [%rd7+16];
	xor.b32  	%r926, %r926, %r677;
$L__BB1_44:
	and.b32  	%r679, %r669, 2;
	setp.eq.s32 	%p25, %r679, 0;
	@%p25 bra 	$L__BB1_46;
	ld.global.u32 	%r680, [%rd7+20];
	xor.b32  	%r930, %r930, %r680;
	ld.global.u32 	%r681, [%rd7+24];
	xor.b32  	%r1021, %r1021, %r681;
	ld.global.u32 	%r682, [%rd7+28];
	xor.b32  	%r1020, %r1020, %r682;
	ld.global.u32 	%r683, [%rd7+32];
	xor.b32  	%r1019, %r1019, %r683;
	ld.global.u32 	%r684, [%rd7+36];
	xor.b32  	%r926, %r926, %r684;
$L__BB1_46:
	and.b32  	%r686, %r669, 4;
	setp.eq.s32 	%p26, %r686, 0;
	@%p26 bra 	$L__BB1_48;
	ld.global.u32 	%r687, [%rd7+40];
	xor.b32  	%r930, %r930, %r687;
	ld.global.u32 	%r688, [%rd7+44];
	xor.b32  	%r1021, %r1021, %r688;
	ld.global.u32 	%r689, [%rd7+48];
	xor.b32  	%r1020, %r1020, %r689;
	ld.global.u32 	%r690, [%rd7+52];
	xor.b32  	%r1019, %r1019, %r690;
	ld.global.u32 	%r691, [%rd7+56];
	xor.b32  	%r926, %r926, %r691;
$L__BB1_48:
	and.b32  	%r693, %r669, 8;
	setp.eq.s32 	%p27, %r693, 0;
	@%p27 bra 	$L__BB1_50;
	ld.global.u32 	%r694, [%rd7+60];
	xor.b32  	%r930, %r930, %r694;
	ld.global.u32 	%r695, [%rd7+64];
	xor.b32  	%r1021, %r1021, %r695;
	ld.global.u32 	%r696, [%rd7+68];
	xor.b32  	%r1020, %r1020, %r696;
	ld.global.u32 	%r697, [%rd7+72];
	xor.b32  	%r1019, %r1019, %r697;
	ld.global.u32 	%r698, [%rd7+76];
	xor.b32  	%r926, %r926, %r698;
$L__BB1_50:
	and.b32  	%r700, %r669, 16;
	setp.eq.s32 	%p28, %r700, 0;
	@%p28 bra 	$L__BB1_52;
	ld.global.u32 	%r701, [%rd7+80];
	xor.b32  	%r930, %r930, %r701;
	ld.global.u32 	%r702, [%rd7+84];
	xor.b32  	%r1021, %r1021, %r702;
	ld.global.u32 	%r703, [%rd7+88];
	xor.b32  	%r1020, %r1020, %r703;
	ld.global.u32 	%r704, [%rd7+92];
	xor.b32  	%r1019, %r1019, %r704;
	ld.global.u32 	%r705, [%rd7+96];
	xor.b32  	%r926, %r926, %r705;
$L__BB1_52:
	and.b32  	%r707, %r669, 32;
	setp.eq.s32 	%p29, %r707, 0;
	@%p29 bra 	$L__BB1_54;
	ld.global.u32 	%r708, [%rd7+100];
	xor.b32  	%r930, %r930, %r708;
	ld.global.u32 	%r709, [%rd7+104];
	xor.b32  	%r1021, %r1021, %r709;
	ld.global.u32 	%r710, [%rd7+108];
	xor.b32  	%r1020, %r1020, %r710;
	ld.global.u32 	%r711, [%rd7+112];
	xor.b32  	%r1019, %r1019, %r711;
	ld.global.u32 	%r712, [%rd7+116];
	xor.b32  	%r926, %r926, %r712;
$L__BB1_54:
	and.b32  	%r714, %r669, 64;
	setp.eq.s32 	%p30, %r714, 0;
	@%p30 bra 	$L__BB1_56;
	ld.global.u32 	%r715, [%rd7+120];
	xor.b32  	%r930, %r930, %r715;
	ld.global.u32 	%r716, [%rd7+124];
	xor.b32  	%r1021, %r1021, %r716;
	ld.global.u32 	%r717, [%rd7+128];
	xor.b32  	%r1020, %r1020, %r717;
	ld.global.u32 	%r718, [%rd7+132];
	xor.b32  	%r1019, %r1019, %r718;
	ld.global.u32 	%r719, [%rd7+136];
	xor.b32  	%r926, %r926, %r719;
$L__BB1_56:
	and.b32  	%r721, %r669, 128;
	setp.eq.s32 	%p31, %r721, 0;
	@%p31 bra 	$L__BB1_58;
	ld.global.u32 	%r722, [%rd7+140];
	xor.b32  	%r930, %r930, %r722;
	ld.global.u32 	%r723, [%rd7+144];
	xor.b32  	%r1021, %r1021, %r723;
	ld.global.u32 	%r724, [%rd7+148];
	xor.b32  	%r1020, %r1020, %r724;
	ld.global.u32 	%r725, [%rd7+152];
	xor.b32  	%r1019, %r1019, %r725;
	ld.global.u32 	%r726, [%rd7+156];
	xor.b32  	%r926, %r926, %r726;
$L__BB1_58:
	and.b32  	%r728, %r669, 256;
	setp.eq.s32 	%p32, %r728, 0;
	@%p32 bra 	$L__BB1_60;
	ld.global.u32 	%r729, [%rd7+160];
	xor.b32  	%r930, %r930, %r729;
	ld.global.u32 	%r730, [%rd7+164];
	xor.b32  	%r1021, %r1021, %r730;
	ld.global.u32 	%r731, [%rd7+168];
	xor.b32  	%r1020, %r1020, %r731;
	ld.global.u32 	%r732, [%rd7+172];
	xor.b32  	%r1019, %r1019, %r732;
	ld.global.u32 	%r733, [%rd7+176];
	xor.b32  	%r926, %r926, %r733;
$L__BB1_60:
	and.b32  	%r735, %r669, 512;
	setp.eq.s32 	%p33, %r735, 0;
	@%p33 bra 	$L__BB1_62;
	ld.global.u32 	%r736, [%rd7+180];
	xor.b32  	%r930, %r930, %r736;
	ld.global.u32 	%r737, [%rd7+184];
	xor.b32  	%r1021, %r1021, %r737;
	ld.global.u32 	%r738, [%rd7+188];
	xor.b32  	%r1020, %r1020, %r738;
	ld.global.u32 	%r739, [%rd7+192];
	xor.b32  	%r1019, %r1019, %r739;
	ld.global.u32 	%r740, [%rd7+196];
	xor.b32  	%r926, %r926, %r740;
$L__BB1_62:
	and.b32  	%r742, %r669, 1024;
	setp.eq.s32 	%p34, %r742, 0;
	@%p34 bra 	$L__BB1_64;
	ld.global.u32 	%r743, [%rd7+200];
	xor.b32  	%r930, %r930, %r743;
	ld.global.u32 	%r744, [%rd7+204];
	xor.b32  	%r1021, %r1021, %r744;
	ld.global.u32 	%r745, [%rd7+208];
	xor.b32  	%r1020, %r1020, %r745;
	ld.global.u32 	%r746, [%rd7+212];
	xor.b32  	%r1019, %r1019, %r746;
	ld.global.u32 	%r747, [%rd7+216];
	xor.b32  	%r926, %r926, %r747;
$L__BB1_64:
	and.b32  	%r749, %r669, 2048;
	setp.eq.s32 	%p35, %r749, 0;
	@%p35 bra 	$L__BB1_66;
	ld.global.u32 	%r750, [%rd7+220];
	xor.b32  	%r930, %r930, %r750;
	ld.global.u32 	%r751, [%rd7+224];
	xor.b32  	%r1021, %r1021, %r751;
	ld.global.u32 	%r752, [%rd7+228];
	xor.b32  	%r1020, %r1020, %r752;
	ld.global.u32 	%r753, [%rd7+232];
	xor.b32  	%r1019, %r1019, %r753;
	ld.global.u32 	%r754, [%rd7+236];
	xor.b32  	%r926, %r926, %r754;
$L__BB1_66:
	and.b32  	%r756, %r669, 4096;
	setp.eq.s32 	%p36, %r756, 0;
	@%p36 bra 	$L__BB1_68;
	ld.global.u32 	%r757, [%rd7+240];
	xor.b32  	%r930, %r930, %r757;
	ld.global.u32 	%r758, [%rd7+244];
	xor.b32  	%r1021, %r1021, %r758;
	ld.global.u32 	%r759, [%rd7+248];
	xor.b32  	%r1020, %r1020, %r759;
	ld.global.u32 	%r760, [%rd7+252];
	xor.b32  	%r1019, %r1019, %r760;
	ld.global.u32 	%r761, [%rd7+256];
	xor.b32  	%r926, %r926, %r761;
$L__BB1_68:
	and.b32  	%r763, %r669, 8192;
	setp.eq.s32 	%p37, %r763, 0;
	@%p37 bra 	$L__BB1_70;
	ld.global.u32 	%r764, [%rd7+260];
	xor.b32  	%r930, %r930, %r764;
	ld.global.u32 	%r765, [%rd7+264];
	xor.b32  	%r1021, %r1021, %r765;
	ld.global.u32 	%r766, [%rd7+268];
	xor.b32  	%r1020, %r1020, %r766;
	ld.global.u32 	%r767, [%rd7+272];
	xor.b32  	%r1019, %r1019, %r767;
	ld.global.u32 	%r768, [%rd7+276];
	xor.b32  	%r926, %r926, %r768;
$L__BB1_70:
	and.b32  	%r770, %r669, 16384;
	setp.eq.s32 	%p38, %r770, 0;
	@%p38 bra 	$L__BB1_72;
	ld.global.u32 	%r771, [%rd7+280];
	xor.b32  	%r930, %r930, %r771;
	ld.global.u32 	%r772, [%rd7+284];
	xor.b32  	%r1021, %r1021, %r772;
	ld.global.u32 	%r773, [%rd7+288];
	xor.b32  	%r1020, %r1020, %r773;
	ld.global.u32 	%r774, [%rd7+292];
	xor.b32  	%r1019, %r1019, %r774;
	ld.global.u32 	%r775, [%rd7+296];
	xor.b32  	%r926, %r926, %r775;
$L__BB1_72:
	and.b32  	%r777, %r669, 32768;
	setp.eq.s32 	%p39, %r777, 0;
	@%p39 bra 	$L__BB1_74;
	ld.global.u32 	%r778, [%rd7+300];
	xor.b32  	%r930, %r930, %r778;
	ld.global.u32 	%r779, [%rd7+304];
	xor.b32  	%r1021, %r1021, %r779;
	ld.global.u32 	%r780, [%rd7+308];
	xor.b32  	%r1020, %r1020, %r780;
	ld.global.u32 	%r781, [%rd7+312];
	xor.b32  	%r1019, %r1019, %r781;
	ld.global.u32 	%r782, [%rd7+316];
	xor.b32  	%r926, %r926, %r782;
$L__BB1_74:
	add.s32 	%r1017, %r1017, 16;
	setp.ne.s32 	%p40, %r1017, 32;
	@%p40 bra 	$L__BB1_42;
	mad.lo.s32 	%r783, %r1011, -31, %r187;
	add.s32 	%r1011, %r783, 1;
	setp.ne.s32 	%p41, %r1011, 5;
	@%p41 bra 	$L__BB1_41;
	st.local.u32 	[%rd1+4], %r930;
	st.local.v2.u32 	[%rd1+8], {%r1021, %r1020};
	st.local.v2.u32 	[%rd1+16], {%r1019, %r926};
	setp.ne.s64 	%p42, %rd4, 3;
	@%p42 bra 	$L__BB1_114;
	mov.b32 	%r926, 0;
	mov.u32 	%r1111, %r926;
	mov.u32 	%r1112, %r926;
	mov.u32 	%r1113, %r926;
	mov.u32 	%r930, %r926;
	mov.u32 	%r1103, %r926;
$L__BB1_78:
	mul.wide.u32 	%rd20, %r1103, 4;
	add.s64 	%rd21, %rd1, %rd20;
	ld.local.u32 	%r362, [%rd21+4];
	shl.b32 	%r363, %r1103, 5;
	mov.b32 	%r1109, 0;
$L__BB1_79:
	.pragma "nounroll";
	shr.u32 	%r786, %r362, %r1109;
	and.b32  	%r787, %r786, 1;
	setp.eq.b32 	%p43, %r787, 1;
	not.pred 	%p44, %p43;
	add.s32 	%r788, %r363, %r1109;
	mul.lo.s32 	%r789, %r788, 5;
	mul.wide.u32 	%rd22, %r789, 4;
	add.s64 	%rd8, %rd5, %rd22;
	@%p44 bra 	$L__BB1_81;
	ld.global.u32 	%r790, [%rd8];
	xor.b32  	%r930, %r930, %r790;
	ld.global.u32 	%r791, [%rd8+4];
	xor.b32  	%r1113, %r1113, %r791;
	ld.global.u32 	%r792, [%rd8+8];
	xor.b32  	%r1112, %r1112, %r792;
	ld.global.u32 	%r793, [%rd8+12];
	xor.b32  	%r1111, %r1111, %r793;
	ld.global.u32 	%r794, [%rd8+16];
	xor.b32  	%r926, %r926, %r794;
$L__BB1_81:
	and.b32  	%r796, %r786, 2;
	setp.eq.s32 	%p45, %r796, 0;
	@%p45 bra 	$L__BB1_83;
	ld.global.u32 	%r797, [%rd8+20];
	xor.b32  	%r930, %r930, %r797;
	ld.global.u32 	%r798, [%rd8+24];
	xor.b32  	%r1113, %r1113, %r798;
	ld.global.u32 	%r799, [%rd8+28];
	xor.b32  	%r1112, %r1112, %r799;
	ld.global.u32 	%r800, [%rd8+32];
	xor.b32  	%r1111, %r1111, %r800;
	ld.global.u32 	%r801, [%rd8+36];
	xor.b32  	%r926, %r926, %r801;
$L__BB1_83:
	and.b32  	%r803, %r786, 4;
	setp.eq.s32 	%p46, %r803, 0;
	@%p46 bra 	$L__BB1_85;
	ld.global.u32 	%r804, [%rd8+40];
	xor.b32  	%r930, %r930, %r804;
	ld.global.u32 	%r805, [%rd8+44];
	xor.b32  	%r1113, %r1113, %r805;
	ld.global.u32 	%r806, [%rd8+48];
	xor.b32  	%r1112, %r1112, %r806;
	ld.global.u32 	%r807, [%rd8+52];
	xor.b32  	%r1111, %r1111, %r807;
	ld.global.u32 	%r808, [%rd8+56];
	xor.b32  	%r926, %r926, %r808;
$L__BB1_85:
	and.b32  	%r810, %r786, 8;
	setp.eq.s32 	%p47, %r810, 0;
	@%p47 bra 	$L__BB1_87;
	ld.global.u32 	%r811, [%rd8+60];
	xor.b32  	%r930, %r930, %r811;
	ld.global.u32 	%r812, [%rd8+64];
	xor.b32  	%r1113, %r1113, %r812;
	ld.global.u32 	%r813, [%rd8+68];
	xor.b32  	%r1112, %r1112, %r813;
	ld.global.u32 	%r814, [%rd8+72];
	xor.b32  	%r1111, %r1111, %r814;
	ld.global.u32 	%r815, [%rd8+76];
	xor.b32  	%r926, %r926, %r815;
$L__BB1_87:
	and.b32  	%r817, %r786, 16;
	setp.eq.s32 	%p48, %r817, 0;
	@%p48 bra 	$L__BB1_89;
	ld.global.u32 	%r818, [%rd8+80];
	xor.b32  	%r930, %r930, %r818;
	ld.global.u32 	%r819, [%rd8+84];
	xor.b32  	%r1113, %r1113, %r819;
	ld.global.u32 	%r820, [%rd8+88];
	xor.b32  	%r1112, %r1112, %r820;
	ld.global.u32 	%r821, [%rd8+92];
	xor.b32  	%r1111, %r1111, %r821;
	ld.global.u32 	%r822, [%rd8+96];
	xor.b32  	%r926, %r926, %r822;
$L__BB1_89:
	and.b32  	%r824, %r786, 32;
	setp.eq.s32 	%p49, %r824, 0;
	@%p49 bra 	$L__BB1_91;
	ld.global.u32 	%r825, [%rd8+100];
	xor.b32  	%r930, %r930, %r825;
	ld.global.u32 	%r826, [%rd8+104];
	xor.b32  	%r1113, %r1113, %r826;
	ld.global.u32 	%r827, [%rd8+108];
	xor.b32  	%r1112, %r1112, %r827;
	ld.global.u32 	%r828, [%rd8+112];
	xor.b32  	%r1111, %r1111, %r828;
	ld.global.u32 	%r829, [%rd8+116];
	xor.b32  	%r926, %r926, %r829;
$L__BB1_91:
	and.b32  	%r831, %r786, 64;
	setp.eq.s32 	%p50, %r831, 0;
	@%p50 bra 	$L__BB1_93;
	ld.global.u32 	%r832, [%rd8+120];
	xor.b32  	%r930, %r930, %r832;
	ld.global.u32 	%r833, [%rd8+124];
	xor.b32  	%r1113, %r1113, %r833;
	ld.global.u32 	%r834, [%rd8+128];
	xor.b32  	%r1112, %r1112, %r834;
	ld.global.u32 	%r835, [%rd8+132];
	xor.b32  	%r1111, %r1111, %r835;
	ld.global.u32 	%r836, [%rd8+136];
	xor.b32  	%r926, %r926, %r836;
$L__BB1_93:
	and.b32  	%r838, %r786, 128;
	setp.eq.s32 	%p51, %r838, 0;
	@%p51 bra 	$L__BB1_95;
	ld.global.u32 	%r839, [%rd8+140];
	xor.b32  	%r930, %r930, %r839;
	ld.global.u32 	%r840, [%rd8+144];
	xor.b32  	%r1113, %r1113, %r840;
	ld.global.u32 	%r841, [%rd8+148];
	xor.b32  	%r1112, %r1112, %r841;
	ld.global.u32 	%r842, [%rd8+152];
	xor.b32  	%r1111, %r1111, %r842;
	ld.global.u32 	%r843, [%rd8+156];
	xor.b32  	%r926, %r926, %r843;
$L__BB1_95:
	and.b32  	%r845, %r786, 256;
	setp.eq.s32 	%p52, %r845, 0;
	@%p52 bra 	$L__BB1_97;
	ld.global.u32 	%r846, [%rd8+160];
	xor.b32  	%r930, %r930, %r846;
	ld.global.u32 	%r847, [%rd8+164];
	xor.b32  	%r1113, %r1113, %r847;
	ld.global.u32 	%r848, [%rd8+168];
	xor.b32  	%r1112, %r1112, %r848;
	ld.global.u32 	%r849, [%rd8+172];
	xor.b32  	%r1111, %r1111, %r849;
	ld.global.u32 	%r850, [%rd8+176];
	xor.b32  	%r926, %r926, %r850;
$L__BB1_97:
	and.b32  	%r852, %r786, 512;
	setp.eq.s32 	%p53, %r852, 0;
	@%p53 bra 	$L__BB1_99;
	ld.global.u32 	%r853, [%rd8+180];
	xor.b32  	%r930, %r930, %r853;
	ld.global.u32 	%r854, [%rd8+184];
	xor.b32  	%r1113, %r1113, %r854;
	ld.global.u32 	%r855, [%rd8+188];
	xor.b32  	%r1112, %r1112, %r855;
	ld.global.u32 	%r856, [%rd8+192];
	xor.b32  	%r1111, %r1111, %r856;
	ld.global.u32 	%r857, [%rd8+196];
	xor.b32  	%r926, %r926, %r857;
$L__BB1_99:
	and.b32  	%r859, %r786, 1024;
	setp.eq.s32 	%p54, %r859, 0;
	@%p54 bra 	$L__BB1_101;
	ld.global.u32 	%r860, [%rd8+200];
	xor.b32  	%r930, %r930, %r860;
	ld.global.u32 	%r861, [%rd8+204];
	xor.b32  	%r1113, %r1113, %r861;
	ld.global.u32 	%r862, [%rd8+208];
	xor.b32  	%r1112, %r1112, %r862;
	ld.global.u32 	%r863, [%rd8+212];
	xor.b32  	%r1111, %r1111, %r863;
	ld.global.u32 	%r864, [%rd8+216];
	xor.b32  	%r926, %r926, %r864;
$L__BB1_101:
	and.b32  	%r866, %r786, 2048;
	setp.eq.s32 	%p55, %r866, 0;
	@%p55 bra 	$L__BB1_103;
	ld.global.u32 	%r867, [%rd8+220];
	xor.b32  	%r930, %r930, %r867;
	ld.global.u32 	%r868, [%rd8+224];
	xor.b32  	%r1113, %r1113, %r868;
	ld.global.u32 	%r869, [%rd8+228];
	xor.b32  	%r1112, %r1112, %r869;
	ld.global.u32 	%r870, [%rd8+232];
	xor.b32  	%r1111, %r1111, %r870;
	ld.global.u32 	%r871, [%rd8+236];
	xor.b32  	%r926, %r926, %r871;
$L__BB1_103:
	and.b32  	%r873, %r786, 4096;
	setp.eq.s32 	%p56, %r873, 0;
	@%p56 bra 	$L__BB1_105;
	ld.global.u32 	%r874, [%rd8+240];
	xor.b32  	%r930, %r930, %r874;
	ld.global.u32 	%r875, [%rd8+244];
	xor.b32  	%r1113, %r1113, %r875;
	ld.global.u32 	%r876, [%rd8+248];
	xor.b32  	%r1112, %r1112, %r876;
	ld.global.u32 	%r877, [%rd8+252];
	xor.b32  	%r1111, %r1111, %r877;
	ld.global.u32 	%r878, [%rd8+256];
	xor.b32  	%r926, %r926, %r878;
$L__BB1_105:
	and.b32  	%r880, %r786, 8192;
	setp.eq.s32 	%p57, %r880, 0;
	@%p57 bra 	$L__BB1_107;
	ld.global.u32 	%r881, [%rd8+260];
	xor.b32  	%r930, %r930, %r881;
	ld.global.u32 	%r882, [%rd8+264];
	xor.b32  	%r1113, %r1113, %r882;
	ld.global.u32 	%r883, [%rd8+268];
	xor.b32  	%r1112, %r1112, %r883;
	ld.global.u32 	%r884, [%rd8+272];
	xor.b32  	%r1111, %r1111, %r884;
	ld.global.u32 	%r885, [%rd8+276];
	xor.b32  	%r926, %r926, %r885;
$L__BB1_107:
	and.b32  	%r887, %r786, 16384;
	setp.eq.s32 	%p58, %r887, 0;
	@%p58 bra 	$L__BB1_109;
	ld.global.u32 	%r888, [%rd8+280];
	xor.b32  	%r930, %r930, %r888;
	ld.global.u32 	%r889, [%rd8+284];
	xor.b32  	%r1113, %r1113, %r889;
	ld.global.u32 	%r890, [%rd8+288];
	xor.b32  	%r1112, %r1112, %r890;
	ld.global.u32 	%r891, [%rd8+292];
	xor.b32  	%r1111, %r1111, %r891;
	ld.global.u32 	%r892, [%rd8+296];
	xor.b32  	%r926, %r926, %r892;
$L__BB1_109:
	and.b32  	%r894, %r786, 32768;
	setp.eq.s32 	%p59, %r894, 0;
	@%p59 bra 	$L__BB1_111;
	ld.global.u32 	%r895, [%rd8+300];
	xor.b32  	%r930, %r930, %r895;
	ld.global.u32 	%r896, [%rd8+304];
	xor.b32  	%r1113, %r1113, %r896;
	ld.global.u32 	%r897, [%rd8+308];
	xor.b32  	%r1112, %r1112, %r897;
	ld.global.u32 	%r898, [%rd8+312];
	xor.b32  	%r1111, %r1111, %r898;
	ld.global.u32 	%r899, [%rd8+316];
	xor.b32  	%r926, %r926, %r899;
$L__BB1_111:
	add.s32 	%r1109, %r1109, 16;
	setp.ne.s32 	%p60, %r1109, 32;
	@%p60 bra 	$L__BB1_79;
	mad.lo.s32 	%r900, %r1103, -31, %r363;
	add.s32 	%r1103, %r900, 1;
	setp.ne.s32 	%p61, %r1103, 5;
	@%p61 bra 	$L__BB1_78;
	st.local.u32 	[%rd1+4], %r930;
	st.local.v2.u32 	[%rd1+8], {%r1113, %r1112};
	st.local.v2.u32 	[%rd1+16], {%r1111, %r926};
$L__BB1_114:
	shr.u64 	%rd26, %rd3, 2;
	add.s32 	%r913, %r913, 1;
	setp.gt.u64 	%p62, %rd3, 3;
	@%p62 bra 	$L__BB1_2;
$L__BB1_115:
	cvt.u32.u64 	%r901, %rd2;
	cvta.to.global.u64 	%rd23, %rd10;
	shr.u32 	%r902, %r930, 2;
	xor.b32  	%r903, %r902, %r930;
	shl.b32 	%r904, %r926, 4;
	shl.b32 	%r905, %r903, 1;
	xor.b32  	%r906, %r905, %r904;
	xor.b32  	%r907, %r906, %r903;
	xor.b32  	%r908, %r907, %r926;
	mad.lo.s32 	%r909, %r901, 362437, %r908;
	add.s32 	%r910, %r909, 717346202;
	cvt.rn.f32.u32 	%f1, %r910;
	fma.rn.f32 	%f2, %f1, 0f2F800000, 0f2F000000;
	cvt.f64.f32 	%fd1, %f2;
	shl.b64 	%rd24, %rd2, 3;
	add.s64 	%rd25, %rd23, %rd24;
	st.global.f64 	[%rd25], %fd1;
	ret;

}
	// .globl	_Z13init_particleP8ParticlePdS1_i
.visible .entry _Z13init_particleP8ParticlePdS1_i(
	.param .u64 .ptr .align 1 _Z13init_particleP8ParticlePdS1_i_param_0,
	.param .u64 .ptr .align 1 _Z13init_particleP8ParticlePdS1_i_param_1,
	.param .u64 .ptr .align 1 _Z13init_particleP8ParticlePdS1_i_param_2,
	.param .u32 _Z13init_particleP8ParticlePdS1_i_param_3
)
{
	.reg .b32 	%r<5>;
	.reg .b64 	%rd<19>;
	.reg .b64 	%fd<5>;

	ld.param.u64 	%rd1, [_Z13init_particleP8ParticlePdS1_i_param_0];
	ld.param.u64 	%rd2, [_Z13init_particleP8ParticlePdS1_i_param_1];
	ld.param.u64 	%rd3, [_Z13init_particleP8ParticlePdS1_i_param_2];
	cvta.to.global.u64 	%rd4, %rd1;
	mov.u32 	%r1, %tid.x;
	mov.u32 	%r2, %ctaid.x;
	mov.u32 	%r3, %ntid.x;
	mad.lo.s32 	%r4, %r2, %r3, %r1;
	mul.wide.s32 	%rd5, %r4, 40;
	add.s64 	%rd6, %rd4, %rd5;
	cvta.to.global.u64 	%rd7, %rd2;
	cvta.to.global.u64 	%rd8, %rd3;
	ld.global.f64 	%fd1, [%rd7];
	ld.global.u64 	%rd9, [%rd6];
	cvta.to.global.u64 	%rd10, %rd9;
	st.global.f64 	[%rd10], %fd1;
	mul.wide.s32 	%rd11, %r4, 8;
	add.s64 	%rd12, %rd8, %rd11;
	ld.global.f64 	%fd2, [%rd12];
	ld.global.u64 	%rd13, [%rd6+8];
	cvta.to.global.u64 	%rd14, %rd13;
	st.global.f64 	[%rd14], %fd2;
	ld.global.f64 	%fd3, [%rd7+8];
	ld.global.u64 	%rd15, [%rd6];
	cvta.to.global.u64 	%rd16, %rd15;
	st.global.f64 	[%rd16+8], %fd3;
	ld.global.f64 	%fd4, [%rd12+8];
	ld.global.u64 	%rd17, [%rd6+8];
	cvta.to.global.u64 	%rd18, %rd17;
	st.global.f64 	[%rd18+8], %fd4;
	ret;

}
	// .globl	_Z3psoP8ParticlePdS1_S1_S1_S1_
.visible .entry _Z3psoP8ParticlePdS1_S1_S1_S1_(
	.param .u64 .ptr .align 1 _Z3psoP8ParticlePdS1_S1_S1_S1__param_0,
	.param .u64 .ptr .align 1 _Z3psoP8ParticlePdS1_S1_S1_S1__param_1,
	.param .u64 .ptr .align 1 _Z3psoP8ParticlePdS1_S1_S1_S1__param_2,
	.param .u64 .ptr .align 1 _Z3psoP8ParticlePdS1_S1_S1_S1__param_3,
	.param .u64 .ptr .align 1 _Z3psoP8ParticlePdS1_S1_S1_S1__param_4,
	.param .u64 .ptr .align 1 _Z3psoP8ParticlePdS1_S1_S1_S1__param_5
)
{
	.reg .pred 	%p<42>;
	.reg .b32 	%r<44>;
	.reg .b64 	%rd<39>;
	.reg .b64 	%fd<109>;
	// demoted variable
	.shared .align 8 .f64 _ZZ3psoP8ParticlePdS1_S1_S1_S1_E17shared_pos_best_s_$_0;
	// demoted variable
	.shared .align 8 .f64 _ZZ3psoP8ParticlePdS1_S1_S1_S1_E17shared_pos_best_s_$_1;
	// demoted variable
	.shared .align 8 .f64 _ZZ3psoP8ParticlePdS1_S1_S1_S1_E17shared_err_best_s_$_0;
	ld.param.u64 	%rd13, [_Z3psoP8ParticlePdS1_S1_S1_S1__param_0];
	ld.param.u64 	%rd14, [_Z3psoP8ParticlePdS1_S1_S1_S1__param_1];
	ld.param.u64 	%rd15, [_Z3psoP8ParticlePdS1_S1_S1_S1__param_2];
	ld.param.u64 	%rd16, [_Z3psoP8ParticlePdS1_S1_S1_S1__param_3];
	ld.param.u64 	%rd17, [_Z3psoP8ParticlePdS1_S1_S1_S1__param_4];
	ld.param.u64 	%rd18, [_Z3psoP8ParticlePdS1_S1_S1_S1__param_5];
	cvta.to.global.u64 	%rd19, %rd17;
	cvta.to.global.u64 	%rd1, %rd16;
	cvta.to.global.u64 	%rd2, %rd14;
	cvta.to.global.u64 	%rd3, %rd15;
	cvta.to.global.u64 	%rd20, %rd13;
	mov.u32 	%r11, %tid.x;
	mov.u32 	%r12, %ctaid.x;
	mov.u32 	%r13, %ntid.x;
	mad.lo.s32 	%r14, %r12, %r13, %r11;
	mul.wide.s32 	%rd21, %r14, 40;
	add.s64 	%rd4, %rd20, %rd21;
	cvta.to.global.u64 	%rd22, %rd18;
	ld.global.f64 	%fd36, [%rd22];
	ld.global.u64 	%rd23, [%rd4];
	st.f64 	[%rd23], %fd36;
	mul.wide.s32 	%rd24, %r14, 8;
	add.s64 	%rd5, %rd19, %rd24;
	ld.global.f64 	%fd37, [%rd5];
	ld.global.u64 	%rd25, [%rd4+8];
	st.f64 	[%rd25], %fd37;
	ld.global.f64 	%fd38, [%rd22+8];
	ld.global.u64 	%rd26, [%rd4];
	st.f64 	[%rd26+8], %fd38;
	ld.global.f64 	%fd39, [%rd5+8];
	ld.global.u64 	%rd27, [%rd4+8];
	st.f64 	[%rd27+8], %fd39;
	bar.sync 	0;
	mov.f64 	%fd40, 0d4000000000000000;
	{
	.reg .b32 %temp; 
	mov.b64 	{%temp, %r1}, %fd40;
	}
	and.b32  	%r2, %r1, 2146435072;
	setp.eq.s32 	%p2, %r2, 1062207488;
	setp.lt.s32 	%p3, %r1, 0;
	selp.b32 	%r3, 0, 2146435072, %p3;
	and.b32  	%r15, %r1, 2147483647;
	setp.ne.s32 	%p4, %r15, 1071644672;
	and.pred  	%p1, %p2, %p4;
	or.b32  	%r4, %r3, -2147483648;
	mov.b32 	%r43, 0;
$L__BB3_1:
	setp.lt.s32 	%p5, %r1, 0;
	setp.eq.s32 	%p6, %r2, 1062207488;
	ld.global.u64 	%rd6, [%rd4];
	ld.f64 	%fd1, [%rd6];
	{
	.reg .b32 %temp; 
	mov.b64 	{%temp, %r6}, %fd1;
	}
	abs.f64 	%fd2, %fd1;
	{ // callseq 0, 0
	.param .b64 param0;
	st.param.f64 	[param0], %fd2;
	.param .b64 retval0;
	call.uni (retval0), 
	__internal_accurate_pow, 
	(
	param0
	);
	ld.param.f64 	%fd41, [retval0];
	} // callseq 0
	setp.lt.s32 	%p8, %r6, 0;
	neg.f64 	%fd43, %fd41;
	selp.f64 	%fd44, %fd43, %fd41, %p6;
	selp.f64 	%fd45, %fd44, %fd41, %p8;
	setp.eq.f64 	%p9, %fd1, 0d0000000000000000;
	selp.b32 	%r16, %r6, 0, %p6;
	or.b32  	%r17, %r16, 2146435072;
	selp.b32 	%r18, %r17, %r16, %p5;
	mov.b32 	%r19, 0;
	mov.b64 	%fd46, {%r19, %r18};
	selp.f64 	%fd102, %fd46, %fd45, %p9;
	add.f64 	%fd47, %fd1, 0d4000000000000000;
	{
	.reg .b32 %temp; 
	mov.b64 	{%temp, %r20}, %fd47;
	}
	and.b32  	%r21, %r20, 2146435072;
	setp.ne.s32 	%p10, %r21, 2146435072;
	@%p10 bra 	$L__BB3_6;
	setp.num.f64 	%p11, %fd1, %fd1;
	@%p11 bra 	$L__BB3_4;
	mov.f64 	%fd48, 0d4000000000000000;
	add.rn.f64 	%fd102, %fd1, %fd48;
	bra.uni 	$L__BB3_6;
$L__BB3_4:
	setp.neu.f64 	%p12, %fd2, 0d7FF0000000000000;
	@%p12 bra 	$L__BB3_6;
	setp.lt.s32 	%p13, %r6, 0;
	selp.b32 	%r22, %r4, %r3, %p1;
	selp.b32 	%r23, %r22, %r3, %p13;
	mov.b32 	%r24, 0;
	mov.b64 	%fd102, {%r24, %r23};
$L__BB3_6:
	setp.lt.s32 	%p14, %r1, 0;
	setp.eq.s32 	%p15, %r2, 1062207488;
	setp.eq.f64 	%p17, %fd1, 0d3FF0000000000000;
	add.f64 	%fd49, %fd102, 0d0000000000000000;
	selp.f64 	%fd7, 0d3FF0000000000000, %fd49, %p17;
	ld.f64 	%fd8, [%rd6+8];
	{
	.reg .b32 %temp; 
	mov.b64 	{%temp, %r7}, %fd8;
	}
	abs.f64 	%fd9, %fd8;
	{ // callseq 1, 0
	.param .b64 param0;
	st.param.f64 	[param0], %fd9;
	.param .b64 retval0;
	call.uni (retval0), 
	__internal_accurate_pow, 
	(
	param0
	);
	ld.param.f64 	%fd50, [retval0];
	} // callseq 1
	setp.lt.s32 	%p18, %r7, 0;
	neg.f64 	%fd52, %fd50;
	selp.f64 	%fd53, %fd52, %fd50, %p15;
	selp.f64 	%fd54, %fd53, %fd50, %p18;
	setp.eq.f64 	%p19, %fd8, 0d0000000000000000;
	selp.b32 	%r25, %r7, 0, %p15;
	or.b32  	%r26, %r25, 2146435072;
	selp.b32 	%r27, %r26, %r25, %p14;
	mov.b32 	%r28, 0;
	mov.b64 	%fd55, {%r28, %r27};
	selp.f64 	%fd103, %fd55, %fd54, %p19;
	add.f64 	%fd56, %fd8, 0d4000000000000000;
	{
	.reg .b32 %temp; 
	mov.b64 	{%temp, %r29}, %fd56;
	}
	and.b32  	%r30, %r29, 2146435072;
	setp.ne.s32 	%p20, %r30, 2146435072;
	@%p20 bra 	$L__BB3_11;
	setp.nan.f64 	%p21, %fd8, %fd8;
	@%p21 bra 	$L__BB3_10;
	setp.neu.f64 	%p22, %fd9, 0d7FF0000000000000;
	@%p22 bra 	$L__BB3_11;
	setp.lt.s32 	%p23, %r7, 0;
	selp.b32 	%r31, %r4, %r3, %p1;
	selp.b32 	%r32, %r31, %r3, %p23;
	mov.b32 	%r33, 0;
	mov.b64 	%fd103, {%r33, %r32};
	bra.uni 	$L__BB3_11;
$L__BB3_10:
	mov.f64 	%fd57, 0d4000000000000000;
	add.rn.f64 	%fd103, %fd8, %fd57;
$L__BB3_11:
	setp.lt.s32 	%p24, %r1, 0;
	setp.eq.s32 	%p25, %r2, 1062207488;
	setp.eq.f64 	%p27, %fd8, 0d3FF0000000000000;
	selp.f64 	%fd58, 0d3FF0000000000000, %fd103, %p27;
	add.f64 	%fd14, %fd7, %fd58;
	ld.f64 	%fd15, [%rd6+16];
	{
	.reg .b32 %temp; 
	mov.b64 	{%temp, %r8}, %fd15;
	}
	abs.f64 	%fd16, %fd15;
	{ // callseq 2, 0
	.param .b64 param0;
	st.param.f64 	[param0], %fd16;
	.param .b64 retval0;
	call.uni (retval0), 
	__internal_accurate_pow, 
	(
	param0
	);
	ld.param.f64 	%fd59, [retval0];
	} // callseq 2
	setp.lt.s32 	%p28, %r8, 0;
	neg.f64 	%fd61, %fd59;
	selp.f64 	%fd62, %fd61, %fd59, %p25;
	selp.f64 	%fd63, %fd62, %fd59, %p28;
	setp.eq.f64 	%p29, %fd15, 0d0000000000000000;
	selp.b32 	%r34, %r8, 0, %p25;
	or.b32  	%r35, %r34, 2146435072;
	selp.b32 	%r36, %r35, %r34, %p24;
	mov.b32 	%r37, 0;
	mov.b64 	%fd64, {%r37, %r36};
	selp.f64 	%fd104, %fd64, %fd63, %p29;
	add.f64 	%fd65, %fd15, 0d4000000000000000;
	{
	.reg .b32 %temp; 
	mov.b64 	{%temp, %r38}, %fd65;
	}
	and.b32  	%r39, %r38, 2146435072;
	setp.ne.s32 	%p30, %r39, 2146435072;
	@%p30 bra 	$L__BB3_16;
	setp.nan.f64 	%p31, %fd15, %fd15;
	@%p31 bra 	$L__BB3_15;
	setp.neu.f64 	%p32, %fd16, 0d7FF0000000000000;
	@%p32 bra 	$L__BB3_16;
	setp.lt.s32 	%p33, %r8, 0;
	selp.b32 	%r40, %r4, %r3, %p1;
	selp.b32 	%r41, %r40, %r3, %p33;
	mov.b32 	%r42, 0;
	mov.b64 	%fd104, {%r42, %r41};
	bra.uni 	$L__BB3_16;
$L__BB3_15:
	mov.f64 	%fd66, 0d4000000000000000;
	add.rn.f64 	%fd104, %fd15, %fd66;
$L__BB3_16:
	setp.eq.f64 	%p34, %fd15, 0d3FF0000000000000;
	selp.f64 	%fd67, 0d3FF0000000000000, %fd104, %p34;
	add.f64 	%fd21, %fd14, %fd67;
	st.global.f64 	[%rd4+32], %fd21;
	ld.global.f64 	%fd68, [%rd4+24];
	setp.geu.f64 	%p35, %fd21, %fd68;
	@%p35 bra 	$L__BB3_18;
	st.global.u64 	[%rd4+16], %rd6;
	st.global.f64 	[%rd4+24], %fd21;
$L__BB3_18:
	ld.global.f64 	%fd69, [%rd3];
	setp.geu.f64 	%p36, %fd21, %fd69;
	@%p36 bra 	$L__BB3_20;
	ld.f64 	%fd70, [%rd6];
	st.shared.f64 	[_ZZ3psoP8ParticlePdS1_S1_S1_S1_E17shared_pos_best_s_$_0], %fd70;
	ld.f64 	%fd71, [%rd6+8];
	st.shared.f64 	[_ZZ3psoP8ParticlePdS1_S1_S1_S1_E17shared_pos_best_s_$_1], %fd71;
	st.shared.f64 	[_ZZ3psoP8ParticlePdS1_S1_S1_S1_E17shared_err_best_s_$_0], %fd21;
$L__BB3_20:
	ld.f64 	%fd72, [%rd6];
	ld.global.u64 	%rd28, [%rd4+8];
	ld.f64 	%fd73, [%rd28];
	add.f64 	%fd74, %fd72, %fd73;
	st.f64 	[%rd6], %fd74;
	ld.global.u64 	%rd37, [%rd4];
	ld.f64 	%fd106, [%rd37];
	ld.global.f64 	%fd23, [%rd1+8];
	setp.leu.f64 	%p37, %fd106, %fd23;
	@%p37 bra 	$L__BB3_22;
	st.f64 	[%rd37], %fd23;
	ld.global.u64 	%rd37, [%rd4];
	ld.f64 	%fd106, [%rd37];
$L__BB3_22:
	ld.global.f64 	%fd26, [%rd1];
	setp.geu.f64 	%p38, %fd106, %fd26;
	@%p38 bra 	$L__BB3_24;
	st.f64 	[%rd37], %fd26;
	ld.global.u64 	%rd29, [%rd4];
	ld.f64 	%fd106, [%rd29];
$L__BB3_24:
	ld.global.f64 	%fd75, [%rd5];
	ld.global.u64 	%rd30, [%rd4+16];
	ld.f64 	%fd76, [%rd30];
	sub.f64 	%fd77, %fd76, %fd106;
	add.f64 	%fd78, %fd75, %fd75;
	ld.global.f64 	%fd79, [%rd2];
	sub.f64 	%fd80, %fd79, %fd106;
	ld.global.u64 	%rd31, [%rd4+8];
	ld.f64 	%fd81, [%rd31];
	mul.f64 	%fd82, %fd81, 0d3FECCCCCCCCCCCCD;
	fma.rn.f64 	%fd83, %fd75, %fd77, %fd82;
	fma.rn.f64 	%fd84, %fd78, %fd80, %fd83;
	st.f64 	[%rd31], %fd84;
	ld.global.u64 	%rd32, [%rd4];
	ld.f64 	%fd85, [%rd32+8];
	ld.global.u64 	%rd33, [%rd4+8];
	ld.f64 	%fd86, [%rd33+8];
	add.f64 	%fd87, %fd85, %fd86;
	st.f64 	[%rd32+8], %fd87;
	ld.global.u64 	%rd38, [%rd4];
	ld.f64 	%fd108, [%rd38+8];
	ld.global.f64 	%fd30, [%rd1+24];
	setp.leu.f64 	%p39, %fd108, %fd30;
	@%p39 bra 	$L__BB3_26;
	st.f64 	[%rd38+8], %fd30;
	ld.global.u64 	%rd38, [%rd4];
	ld.f64 	%fd108, [%rd38+8];
$L__BB3_26:
	ld.global.f64 	%fd33, [%rd1+16];
	setp.geu.f64 	%p40, %fd108, %fd33;
	@%p40 bra 	$L__BB3_28;
	st.f64 	[%rd38+8], %fd33;
	ld.global.u64 	%rd34, [%rd4];
	ld.f64 	%fd108, [%rd34+8];
$L__BB3_28:
	ld.global.f64 	%fd88, [%rd5];
	ld.global.f64 	%fd89, [%rd5+8];
	ld.global.u64 	%rd35, [%rd4+16];
	ld.f64 	%fd90, [%rd35+8];
	sub.f64 	%fd91, %fd90, %fd108;
	add.f64 	%fd92, %fd89, %fd89;
	ld.global.f64 	%fd93, [%rd2+8];
	sub.f64 	%fd94, %fd93, %fd108;
	ld.global.u64 	%rd36, [%rd4+8];
	ld.f64 	%fd95, [%rd36+8];
	mul.f64 	%fd96, %fd95, 0d3FECCCCCCCCCCCCD;
	fma.rn.f64 	%fd97, %fd88, %fd91, %fd96;
	fma.rn.f64 	%fd98, %fd92, %fd94, %fd97;
	st.f64 	[%rd36+8], %fd98;
	bar.sync 	0;
	ld.shared.f64 	%fd99, [_ZZ3psoP8ParticlePdS1_S1_S1_S1_E17shared_pos_best_s_$_0];
	st.global.f64 	[%rd2], %fd99;
	ld.shared.f64 	%fd100, [_ZZ3psoP8ParticlePdS1_S1_S1_S1_E17shared_pos_best_s_$_1];
	st.global.f64 	[%rd2+8], %fd100;
	ld.shared.f64 	%fd101, [_ZZ3psoP8ParticlePdS1_S1_S1_S1_E17shared_err_best_s_$_0];
	st.global.f64 	[%rd3], %fd101;
	add.s32 	%r43, %r43, 1;
	setp.ne.s32 	%p41, %r43, 300;
	@%p41 bra 	$L__BB3_1;
	ret;

}
	// .globl	_Z17calculate_fitnessP8Particle
.visible .entry _Z17calculate_fitnessP8Particle(
	.param .u64 .ptr .align 1 _Z17calculate_fitnessP8Particle_param_0
)
{
	.reg .pred 	%p<33>;
	.reg .b32 	%r<40>;
	.reg .b64 	%rd<6>;
	.reg .b64 	%fd<53>;

	ld.param.u64 	%rd3, [_Z17calculate_fitnessP8Particle_param_0];
	cvta.to.global.u64 	%rd4, %rd3;
	mov.u32 	%r8, %tid.x;
	mov.u32 	%r9, %ctaid.x;
	mov.u32 	%r10, %ntid.x;
	mad.lo.s32 	%r11, %r9, %r10, %r8;
	mul.wide.s32 	%rd5, %r11, 40;
	add.s64 	%rd1, %rd4, %rd5;
	ld.global.u64 	%rd2, [%rd1];
	mov.f64 	%fd21, 0d4000000000000000;
	{
	.reg .b32 %temp; 
	mov.b64 	{%temp, %r1}, %fd21;
	}
	and.b32  	%r2, %r1, 2146435072;
	setp.eq.s32 	%p2, %r2, 1062207488;
	setp.lt.s32 	%p4, %r1, 0;
	selp.b32 	%r3, 0, 2146435072, %p4;
	and.b32  	%r12, %r1, 2147483647;
	setp.ne.s32 	%p5, %r12, 1071644672;
	and.pred  	%p1, %p2, %p5;
	or.b32  	%r4, %r3, -2147483648;
	ld.f64 	%fd1, [%rd2];
	{
	.reg .b32 %temp; 
	mov.b64 	{%temp, %r5}, %fd1;
	}
	abs.f64 	%fd2, %fd1;
	{ // callseq 3, 0
	.param .b64 param0;
	st.param.f64 	[param0], %fd2;
	.param .b64 retval0;
	call.uni (retval0), 
	__internal_accurate_pow, 
	(
	param0
	);
	ld.param.f64 	%fd22, [retval0];
	} // callseq 3
	setp.lt.s32 	%p6, %r5, 0;
	neg.f64 	%fd24, %fd22;
	selp.f64 	%fd25, %fd24, %fd22, %p2;
	selp.f64 	%fd26, %fd25, %fd22, %p6;
	setp.eq.f64 	%p7, %fd1, 0d0000000000000000;
	selp.b32 	%r13, %r5, 0, %p2;
	or.b32  	%r14, %r13, 2146435072;
	selp.b32 	%r15, %r14, %r13, %p4;
	mov.b32 	%r16, 0;
	mov.b64 	%fd27, {%r16, %r15};
	selp.f64 	%fd50, %fd27, %fd26, %p7;
	add.f64 	%fd28, %fd1, 0d4000000000000000;
	{
	.reg .b32 %temp; 
	mov.b64 	{%temp, %r17}, %fd28;
	}
	and.b32  	%r18, %r17, 2146435072;
	setp.ne.s32 	%p8, %r18, 2146435072;
	@%p8 bra 	$L__BB4_5;
	setp.num.f64 	%p9, %fd1, %fd1;
	@%p9 bra 	$L__BB4_3;
	mov.f64 	%fd29, 0d4000000000000000;
	add.rn.f64 	%fd50, %fd1, %fd29;
	bra.uni 	$L__BB4_5;
$L__BB4_3:
	setp.neu.f64 	%p10, %fd2, 0d7FF0000000000000;
	@%p10 bra 	$L__BB4_5;
	setp.lt.s32 	%p11, %r5, 0;
	selp.b32 	%r19, %r4, %r3, %p1;
	selp.b32 	%r20, %r19, %r3, %p11;
	mov.b32 	%r21, 0;
	mov.b64 	%fd50, {%r21, %r20};
$L__BB4_5:
	setp.lt.s32 	%p12, %r1, 0;
	setp.eq.s32 	%p13, %r2, 1062207488;
	setp.eq.f64 	%p15, %fd1, 0d3FF0000000000000;
	add.f64 	%fd30, %fd50, 0d0000000000000000;
	selp.f64 	%fd7, 0d3FF0000000000000, %fd30, %p15;
	ld.f64 	%fd8, [%rd2+8];
	{
	.reg .b32 %temp; 
	mov.b64 	{%temp, %r6}, %fd8;
	}
	abs.f64 	%fd9, %fd8;
	{ // callseq 4, 0
	.param .b64 param0;
	st.param.f64 	[param0], %fd9;
	.param .b64 retval0;
	call.uni (retval0), 
	__internal_accurate_pow, 
	(
	param0
	);
	ld.param.f64 	%fd31, [retval0];
	} // callseq 4
	setp.lt.s32 	%p16, %r6, 0;
	neg.f64 	%fd33, %fd31;
	selp.f64 	%fd34, %fd33, %fd31, %p13;
	selp.f64 	%fd35, %fd34, %fd31, %p16;
	setp.eq.f64 	%p17, %fd8, 0d0000000000000000;
	selp.b32 	%r22, %r6, 0, %p13;
	or.b32  	%r23, %r22, 2146435072;
	selp.b32 	%r24, %r23, %r22, %p12;
	mov.b32 	%r25, 0;
	mov.b64 	%fd36, {%r25, %r24};
	selp.f64 	%fd51, %fd36, %fd35, %p17;
	add.f64 	%fd37, %fd8, 0d4000000000000000;
	{
	.reg .b32 %temp; 
	mov.b64 	{%temp, %r26}, %fd37;
	}
	and.b32  	%r27, %r26, 2146435072;
	setp.ne.s32 	%p18, %r27, 2146435072;
	@%p18 bra 	$L__BB4_10;
	setp.nan.f64 	%p19, %fd8, %fd8;
	@%p19 bra 	$L__BB4_9;
	setp.neu.f64 	%p20, %fd9, 0d7FF0000000000000;
	@%p20 bra 	$L__BB4_10;
	setp.lt.s32 	%p21, %r6, 0;
	selp.b32 	%r28, %r4, %r3, %p1;
	selp.b32 	%r29, %r28, %r3, %p21;
	mov.b32 	%r30, 0;
	mov.b64 	%fd51, {%r30, %r29};
	bra.uni 	$L__BB4_10;
$L__BB4_9:
	mov.f64 	%fd38, 0d4000000000000000;
	add.rn.f64 	%fd51, %fd8, %fd38;
$L__BB4_10:
	setp.lt.s32 	%p22, %r1, 0;
	setp.eq.s32 	%p23, %r2, 1062207488;
	setp.eq.f64 	%p25, %fd8, 0d3FF0000000000000;
	selp.f64 	%fd39, 0d3FF0000000000000, %fd51, %p25;
	add.f64 	%fd14, %fd7, %fd39;
	ld.f64 	%fd15, [%rd2+16];
	{
	.reg .b32 %temp; 
	mov.b64 	{%temp, %r7}, %fd15;
	}
	abs.f64 	%fd16, %fd15;
	{ // callseq 5, 0
	.param .b64 param0;
	st.param.f64 	[param0], %fd16;
	.param .b64 retval0;
	call.uni (retval0), 
	__internal_accurate_pow, 
	(
	param0
	);
	ld.param.f64 	%fd40, [retval0];
	} // callseq 5
	setp.lt.s32 	%p26, %r7, 0;
	neg.f64 	%fd42, %fd40;
	selp.f64 	%fd43, %fd42, %fd40, %p23;
	selp.f64 	%fd44, %fd43, %fd40, %p26;
	setp.eq.f64 	%p27, %fd15, 0d0000000000000000;
	selp.b32 	%r31, %r7, 0, %p23;
	or.b32  	%r32, %r31, 2146435072;
	selp.b32 	%r33, %r32, %r31, %p22;
	mov.b32 	%r34, 0;
	mov.b64 	%fd45, {%r34, %r33};
	selp.f64 	%fd52, %fd45, %fd44, %p27;
	add.f64 	%fd46, %fd15, 0d4000000000000000;
	{
	.reg .b32 %temp; 
	mov.b64 	{%temp, %r35}, %fd46;
	}
	and.b32  	%r36, %r35, 2146435072;
	setp.ne.s32 	%p28, %r36, 2146435072;
	@%p28 bra 	$L__BB4_15;
	setp.nan.f64 	%p29, %fd15, %fd15;
	@%p29 bra 	$L__BB4_14;
	setp.neu.f64 	%p30, %fd16, 0d7FF0000000000000;
	@%p30 bra 	$L__BB4_15;
	setp.lt.s32 	%p31, %r7, 0;
	selp.b32 	%r37, %r4, %r3, %p1;
	selp.b32 	%r38, %r37, %r3, %p31;
	mov.b32 	%r39, 0;
	mov.b64 	%fd52, {%r39, %r38};
	bra.uni 	$L__BB4_15;
$L__BB4_14:
	mov.f64 	%fd47, 0d4000000000000000;
	add.rn.f64 	%fd52, %fd15, %fd47;
$L__BB4_15:
	setp.eq.f64 	%p32, %fd15, 0d3FF0000000000000;
	selp.f64 	%fd48, 0d3FF0000000000000, %fd52, %p32;
	add.f64 	%fd49, %fd14, %fd48;
	st.global.f64 	[%rd1+32], %fd49;
	ret;

}
	// .globl	_Z21evaluate_update_pbestP8Particle
.visible .entry _Z21evaluate_update_pbestP8Particle(
	.param .u64 .ptr .align 1 _Z21evaluate_update_pbestP8Particle_param_0
)
{
	.reg .pred 	%p<2>;
	.reg .b32 	%r<5>;
	.reg .b64 	%rd<7>;
	.reg .b64 	%fd<3>;

	ld.param.u64 	%rd2, [_Z21evaluate_update_pbestP8Particle_param_0];
	cvta.to.global.u64 	%rd3, %rd2;
	mov.u32 	%r1, %tid.x;
	mov.u32 	%r2, %ctaid.x;
	mov.u32 	%r3, %ntid.x;
	mad.lo.s32 	%r4, %r2, %r3, %r1;
	mul.wide.s32 	%rd4, %r4, 40;
	add.s64 	%rd5, %rd3, %rd4;
	add.s64 	%rd1, %rd5, 32;
	ld.global.f64 	%fd1, [%rd5+32];
	ld.global.f64 	%fd2, [%rd5+24];
	setp.geu.f64 	%p1, %fd1, %fd2;
	@%p1 bra 	$L__BB5_2;
	ld.global.u64 	%rd6, [%rd1+-32];
	st.global.u64 	[%rd1+-16], %rd6;
	st.global.f64 	[%rd1+-8], %fd1;
$L__BB5_2:
	ret;

}
	// .globl	_Z12update_gbestP8ParticlePdS1_
.visible .entry _Z12update_gbestP8ParticlePdS1_(
	.param .u64 .ptr .align 1 _Z12update_gbestP8ParticlePdS1__param_0,
	.param .u64 .ptr .align 1 _Z12update_gbestP8ParticlePdS1__param_1,
	.param .u64 .ptr .align 1 _Z12update_gbestP8ParticlePdS1__param_2
)
{
	.reg .pred 	%p<4>;
	.reg .b32 	%r<5>;
	.reg .b64 	%rd<14>;
	.reg .b64 	%fd<6>;

	ld.param.u64 	%rd4, [_Z12update_gbestP8ParticlePdS1__param_0];
	ld.param.u64 	%rd3, [_Z12update_gbestP8ParticlePdS1__param_1];
	ld.param.u64 	%rd5, [_Z12update_gbestP8ParticlePdS1__param_2];
	cvta.to.global.u64 	%rd1, %rd5;
	cvta.to.global.u64 	%rd6, %rd4;
	mov.u32 	%r1, %tid.x;
	mov.u32 	%r2, %ctaid.x;
	mov.u32 	%r3, %ntid.x;
	mad.lo.s32 	%r4, %r2, %r3, %r1;
	mul.wide.s32 	%rd7, %r4, 40;
	add.s64 	%rd8, %rd6, %rd7;
	add.s64 	%rd2, %rd8, 32;
	ld.global.f64 	%fd1, [%rd8+32];
	ld.global.f64 	%fd2, [%rd1];
	setp.geu.f64 	%p1, %fd1, %fd2;
	setp.neu.f64 	%p2, %fd2, 0dBFF0000000000000;
	and.pred  	%p3, %p1, %p2;
	@%p3 bra 	$L__BB6_2;
	cvta.to.global.u64 	%rd9, %rd3;
	ld.global.u64 	%rd10, [%rd2+-32];
	cvta.to.global.u64 	%rd11, %rd10;
	ld.global.f64 	%fd3, [%rd11];
	st.global.f64 	[%rd9], %fd3;
	ld.global.u64 	%rd12, [%rd2+-32];
	cvta.to.global.u64 	%rd13, %rd12;
	ld.global.f64 	%fd4, [%rd13+8];
	st.global.f64 	[%rd9+8], %fd4;
	ld.global.f64 	%fd5, [%rd2];
	st.global.f64 	[%rd1], %fd5;
$L__BB6_2:
	ret;

}
	// .globl	_Z24update_position_velocityP8ParticlePdS1_S1_
.visible .entry _Z24update_position_velocityP8ParticlePdS1_S1_(
	.param .u64 .ptr .align 1 _Z24update_position_velocityP8ParticlePdS1_S1__param_0,
	.param .u64 .ptr .align 1 _Z24update_position_velocityP8ParticlePdS1_S1__param_1,
	.param .u64 .ptr .align 1 _Z24update_position_velocityP8ParticlePdS1_S1__param_2,
	.param .u64 .ptr .align 1 _Z24update_position_velocityP8ParticlePdS1_S1__param_3
)
{
	.reg .pred 	%p<5>;
	.reg .b32 	%r<5>;
	.reg .b64 	%rd<47>;
	.reg .b64 	%fd<46>;

	ld.param.u64 	%rd13, [_Z24update_position_velocityP8ParticlePdS1_S1__param_0];
	ld.param.u64 	%rd14, [_Z24update_position_velocityP8ParticlePdS1_S1__param_1];
	ld.param.u64 	%rd15, [_Z24update_position_velocityP8ParticlePdS1_S1__param_2];
	ld.param.u64 	%rd16, [_Z24update_position_velocityP8ParticlePdS1_S1__param_3];
	cvta.to.global.u64 	%rd1, %rd15;
	cvta.to.global.u64 	%rd17, %rd16;
	cvta.to.global.u64 	%rd2, %rd14;
	cvta.to.global.u64 	%rd18, %rd13;
	mov.u32 	%r1, %tid.x;
	mov.u32 	%r2, %ctaid.x;
	mov.u32 	%r3, %ntid.x;
	mad.lo.s32 	%r4, %r2, %r3, %r1;
	mul.wide.s32 	%rd19, %r4, 40;
	add.s64 	%rd3, %rd18, %rd19;
	mul.wide.s32 	%rd20, %r4, 8;
	add.s64 	%rd4, %rd17, %rd20;
	ld.global.u64 	%rd21, [%rd3];
	cvta.to.global.u64 	%rd22, %rd21;
	ld.global.f64 	%fd15, [%rd22];
	ld.global.u64 	%rd23, [%rd3+8];
	cvta.to.global.u64 	%rd24, %rd23;
	ld.global.f64 	%fd16, [%rd24];
	add.f64 	%fd17, %fd15, %fd16;
	st.global.f64 	[%rd22], %fd17;
	ld.global.u64 	%rd45, [%rd3];
	cvta.to.global.u64 	%rd6, %rd45;
	ld.global.f64 	%fd43, [%rd6];
	ld.global.f64 	%fd2, [%rd2+8];
	setp.leu.f64 	%p1, %fd43, %fd2;
	@%p1 bra 	$L__BB7_2;
	st.global.f64 	[%rd6], %fd2;
	ld.global.u64 	%rd45, [%rd3];
	cvta.to.global.u64 	%rd25, %rd45;
	ld.global.f64 	%fd43, [%rd25];
$L__BB7_2:
	ld.global.f64 	%fd5, [%rd2];
	setp.geu.f64 	%p2, %fd43, %fd5;
	@%p2 bra 	$L__BB7_4;
	cvta.to.global.u64 	%rd26, %rd45;
	st.global.f64 	[%rd26], %fd5;
	ld.global.u64 	%rd27, [%rd3];
	cvta.to.global.u64 	%rd28, %rd27;
	ld.global.f64 	%fd43, [%rd28];
$L__BB7_4:
	ld.global.f64 	%fd18, [%rd4];
	ld.global.u64 	%rd29, [%rd3+16];
	cvta.to.global.u64 	%rd30, %rd29;
	ld.global.f64 	%fd19, [%rd30];
	sub.f64 	%fd20, %fd19, %fd43;
	add.f64 	%fd21, %fd18, %fd18;
	ld.global.f64 	%fd22, [%rd1];
	sub.f64 	%fd23, %fd22, %fd43;
	ld.global.u64 	%rd31, [%rd3+8];
	cvta.to.global.u64 	%rd32, %rd31;
	ld.global.f64 	%fd24, [%rd32];
	mul.f64 	%fd25, %fd24, 0d3FECCCCCCCCCCCCD;
	fma.rn.f64 	%fd26, %fd18, %fd20, %fd25;
	fma.rn.f64 	%fd27, %fd21, %fd23, %fd26;
	st.global.f64 	[%rd32], %fd27;
	ld.global.u64 	%rd33, [%rd3];
	cvta.to.global.u64 	%rd34, %rd33;
	ld.global.f64 	%fd28, [%rd34+8];
	ld.global.u64 	%rd35, [%rd3+8];
	cvta.to.global.u64 	%rd36, %rd35;
	ld.global.f64 	%fd29, [%rd36+8];
	add.f64 	%fd30, %fd28, %fd29;
	st.global.f64 	[%rd34+8], %fd30;
	ld.global.u64 	%rd46, [%rd3];
	cvta.to.global.u64 	%rd10, %rd46;
	ld.global.f64 	%fd45, [%rd10+8];
	ld.global.f64 	%fd9, [%rd2+24];
	setp.leu.f64 	%p3, %fd45, %fd9;
	@%p3 bra 	$L__BB7_6;
	st.global.f64 	[%rd10+8], %fd9;
	ld.global.u64 	%rd46, [%rd3];
	cvta.to.global.u64 	%rd37, %rd46;
	ld.global.f64 	%fd45, [%rd37+8];
$L__BB7_6:
	ld.global.f64 	%fd12, [%rd2+16];
	setp.geu.f64 	%p4, %fd45, %fd12;
	@%p4 bra 	$L__BB7_8;
	cvta.to.global.u64 	%rd38, %rd46;
	st.global.f64 	[%rd38+8], %fd12;
	ld.global.u64 	%rd39, [%rd3];
	cvta.to.global.u64 	%rd40, %rd39;
	ld.global.f64 	%fd45, [%rd40+8];
$L__BB7_8:
	ld.global.f64 	%fd31, [%rd4];
	ld.global.f64 	%fd32, [%rd4+8];
	ld.global.u64 	%rd41, [%rd3+16];
	cvta.to.global.u64 	%rd42, %rd41;
	ld.global.f64 	%fd33, [%rd42+8];
	sub.f64 	%fd34, %fd33, %fd45;
	add.f64 	%fd35, %fd32, %fd32;
	ld.global.f64 	%fd36, [%rd1+8];
	sub.f64 	%fd37, %fd36, %fd45;
	ld.global.u64 	%rd43, [%rd3+8];
	cvta.to.global.u64 	%rd44, %rd43;
	ld.global.f64 	%fd38, [%rd44+8];
	mul.f64 	%fd39, %fd38, 0d3FECCCCCCCCCCCCD;
	fma.rn.f64 	%fd40, %fd31, %fd34, %fd39;
	fma.rn.f64 	%fd41, %fd35, %fd37, %fd40;
	st.global.f64 	[%rd44+8], %fd41;
	ret;

}
.func  (.param .b64 func_retval0) __internal_accurate_pow(
	.param .b64 __internal_accurate_pow_param_0
)
{
	.reg .pred 	%p<8>;
	.reg .b32 	%r<49>;
	.reg .b32 	%f<3>;
	.reg .b64 	%fd<109>;

	ld.param.f64 	%fd10, [__internal_accurate_pow_param_0];
	{
	.reg .b32 %temp; 
	mov.b64 	{%temp, %r46}, %fd10;
	}
	{
	.reg .b32 %temp; 
	mov.b64 	{%r45, %temp}, %fd10;
	}
	shr.u32 	%r47, %r46, 20;
	setp.gt.u32 	%p1, %r46, 1048575;
	@%p1 bra 	$L__BB8_2;
	mul.f64 	%fd11, %fd10, 0d4350000000000000;
	{
	.reg .b32 %temp; 
	mov.b64 	{%temp, %r46}, %fd11;
	}
	{
	.reg .b32 %temp; 
	mov.b64 	{%r45, %temp}, %fd11;
	}
	shr.u32 	%r16, %r46, 20;
	add.s32 	%r47, %r16, -54;
$L__BB8_2:
	add.s32 	%r48, %r47, -1023;
	and.b32  	%r17, %r46, -2146435073;
	or.b32  	%r18, %r17, 1072693248;
	mov.b64 	%fd107, {%r45, %r18};
	setp.lt.u32 	%p2, %r18, 1073127583;
	@%p2 bra 	$L__BB8_4;
	{
	.reg .b32 %temp; 
	mov.b64 	{%r19, %temp}, %fd107;
	}
	{
	.reg .b32 %temp; 
	mov.b64 	{%temp, %r20}, %fd107;
	}
	add.s32 	%r21, %r20, -1048576;
	mov.b64 	%fd107, {%r19, %r21};
	add.s32 	%r48, %r47, -1022;
$L__BB8_4:
	add.f64 	%fd12, %fd107, 0dBFF0000000000000;
	add.f64 	%fd13, %fd107, 0d3FF0000000000000;
	rcp.approx.ftz.f64 	%fd14, %fd13;
	neg.f64 	%fd15, %fd13;
	fma.rn.f64 	%fd16, %fd15, %fd14, 0d3FF0000000000000;
	fma.rn.f64 	%fd17, %fd16, %fd16, %fd16;
	fma.rn.f64 	%fd18, %fd17, %fd14, %fd14;
	mul.f64 	%fd19, %fd12, %fd18;
	fma.rn.f64 	%fd20, %fd12, %fd18, %fd19;
	mul.f64 	%fd21, %fd20, %fd20;
	fma.rn.f64 	%fd22, %fd21, 0d3EB0F5FF7D2CAFE2, 0d3ED0F5D241AD3B5A;
	fma.rn.f64 	%fd23, %fd22, %fd21, 0d3EF3B20A75488A3F;
	fma.rn.f64 	%fd24, %fd23, %fd21, 0d3F1745CDE4FAECD5;
	fma.rn.f64 	%fd25, %fd24, %fd21, 0d3F3C71C7258A578B;
	fma.rn.f64 	%fd26, %fd25, %fd21, 0d3F6249249242B910;
	fma.rn.f64 	%fd27, %fd26, %fd21, 0d3F89999999999DFB;
	sub.f64 	%fd28, %fd12, %fd20;
	add.f64 	%fd29, %fd28, %fd28;
	neg.f64 	%fd30, %fd20;
	fma.rn.f64 	%fd31, %fd30, %fd12, %fd29;
	mul.f64 	%fd32, %fd18, %fd31;
	fma.rn.f64 	%fd33, %fd21, %fd27, 0d3FB5555555555555;
	mov.f64 	%fd34, 0d3FB5555555555555;
	sub.f64 	%fd35, %fd34, %fd33;
	fma.rn.f64 	%fd36, %fd21, %fd27, %fd35;
	add.f64 	%fd37, %fd36, 0dBC46A4CB00B9E7B0;
	add.f64 	%fd38, %fd33, %fd37;
	sub.f64 	%fd39, %fd33, %fd38;
	add.f64 	%fd40, %fd37, %fd39;
	mul.rn.f64 	%fd41, %fd20, %fd20;
	neg.f64 	%fd42, %fd41;
	fma.rn.f64 	%fd43, %fd20, %fd20, %fd42;
	{
	.reg .b32 %temp; 
	mov.b64 	{%r22, %temp}, %fd32;
	}
	{
	.reg .b32 %temp; 
	mov.b64 	{%temp, %r23}, %fd32;
	}
	add.s32 	%r24, %r23, 1048576;
	mov.b64 	%fd44, {%r22, %r24};
	fma.rn.f64 	%fd45, %fd20, %fd44, %fd43;
	mul.rn.f64 	%fd46, %fd41, %fd20;
	neg.f64 	%fd47, %fd46;
	fma.rn.f64 	%fd48, %fd41, %fd20, %fd47;
	fma.rn.f64 	%fd49, %fd41, %fd32, %fd48;
	fma.rn.f64 	%fd50, %fd45, %fd20, %fd49;
	mul.rn.f64 	%fd51, %fd38, %fd46;
	neg.f64 	%fd52, %fd51;
	fma.rn.f64 	%fd53, %fd38, %fd46, %fd52;
	fma.rn.f64 	%fd54, %fd38, %fd50, %fd53;
	fma.rn.f64 	%fd55, %fd40, %fd46, %fd54;
	add.f64 	%fd56, %fd51, %fd55;
	sub.f64 	%fd57, %fd51, %fd56;
	add.f64 	%fd58, %fd55, %fd57;
	add.f64 	%fd59, %fd20, %fd56;
	sub.f64 	%fd60, %fd20, %fd59;
	add.f64 	%fd61, %fd56, %fd60;
	add.f64 	%fd62, %fd58, %fd61;
	add.f64 	%fd63, %fd32, %fd62;
	add.f64 	%fd64, %fd59, %fd63;
	sub.f64 	%fd65, %fd59, %fd64;
	add.f64 	%fd66, %fd63, %fd65;
	xor.b32  	%r25, %r48, -2147483648;
	mov.b32 	%r26, 1127219200;
	mov.b64 	%fd67, {%r25, %r26};
	mov.b32 	%r27, -2147483648;
	mov.b64 	%fd68, {%r27, %r26};
	sub.f64 	%fd69, %fd67, %fd68;
	fma.rn.f64 	%fd70, %fd69, 0d3FE62E42FEFA39EF, %fd64;
	fma.rn.f64 	%fd71, %fd69, 0dBFE62E42FEFA39EF, %fd70;
	sub.f64 	%fd72, %fd71, %fd64;
	sub.f64 	%fd73, %fd66, %fd72;
	fma.rn.f64 	%fd74, %fd69, 0d3C7ABC9E3B39803F, %fd73;
	add.f64 	%fd75, %fd70, %fd74;
	sub.f64 	%fd76, %fd70, %fd75;
	add.f64 	%fd77, %fd74, %fd76;
	mov.f64 	%fd78, 0d4000000000000000;
	{
	.reg .b32 %temp; 
	mov.b64 	{%temp, %r28}, %fd78;
	}
	{
	.reg .b32 %temp; 
	mov.b64 	{%r29, %temp}, %fd78;
	}
	shl.b32 	%r30, %r28, 1;
	setp.gt.u32 	%p3, %r30, -33554433;
	and.b32  	%r31, %r28, -15728641;
	selp.b32 	%r32, %r31, %r28, %p3;
	mov.b64 	%fd79, {%r29, %r32};
	mul.rn.f64 	%fd80, %fd75, %fd79;
	neg.f64 	%fd81, %fd80;
	fma.rn.f64 	%fd82, %fd75, %fd79, %fd81;
	fma.rn.f64 	%fd83, %fd77, %fd79, %fd82;
	add.f64 	%fd4, %fd80, %fd83;
	sub.f64 	%fd84, %fd80, %fd4;
	add.f64 	%fd5, %fd83, %fd84;
	fma.rn.f64 	%fd85, %fd4, 0d3FF71547652B82FE, 0d4338000000000000;
	{
	.reg .b32 %temp; 
	mov.b64 	{%r13, %temp}, %fd85;
	}
	mov.f64 	%fd86, 0dC338000000000000;
	add.rn.f64 	%fd87, %fd85, %fd86;
	fma.rn.f64 	%fd88, %fd87, 0dBFE62E42FEFA39EF, %fd4;
	fma.rn.f64 	%fd89, %fd87, 0dBC7ABC9E3B39803F, %fd88;
	fma.rn.f64 	%fd90, %fd89, 0d3E5ADE1569CE2BDF, 0d3E928AF3FCA213EA;
	fma.rn.f64 	%fd91, %fd90, %fd89, 0d3EC71DEE62401315;
	fma.rn.f64 	%fd92, %fd91, %fd89, 0d3EFA01997C89EB71;
	fma.rn.f64 	%fd93, %fd92, %fd89, 0d3F2A01A014761F65;
	fma.rn.f64 	%fd94, %fd93, %fd89, 0d3F56C16C1852B7AF;
	fma.rn.f64 	%fd95, %fd94, %fd89, 0d3F81111111122322;
	fma.rn.f64 	%fd96, %fd95, %fd89, 0d3FA55555555502A1;
	fma.rn.f64 	%fd97, %fd96, %fd89, 0d3FC5555555555511;
	fma.rn.f64 	%fd98, %fd97, %fd89, 0d3FE000000000000B;
	fma.rn.f64 	%fd99, %fd98, %fd89, 0d3FF0000000000000;
	fma.rn.f64 	%fd100, %fd99, %fd89, 0d3FF0000000000000;
	{
	.reg .b32 %temp; 
	mov.b64 	{%r14, %temp}, %fd100;
	}
	{
	.reg .b32 %temp; 
	mov.b64 	{%temp, %r15}, %fd100;
	}
	shl.b32 	%r33, %r13, 20;
	add.s32 	%r34, %r33, %r15;
	mov.b64 	%fd108, {%r14, %r34};
	{
	.reg .b32 %temp; 
	mov.b64 	{%temp, %r35}, %fd4;
	}
	mov.b32 	%f2, %r35;
	abs.f32 	%f1, %f2;
	setp.lt.f32 	%p4, %f1, 0f4086232B;
	@%p4 bra 	$L__BB8_7;
	setp.lt.f64 	%p5, %fd4, 0d0000000000000000;
	add.f64 	%fd101, %fd4, 0d7FF0000000000000;
	selp.f64 	%fd108, 0d0000000000000000, %fd101, %p5;
	setp.geu.f32 	%p6, %f1, 0f40874800;
	@%p6 bra 	$L__BB8_7;
	shr.u32 	%r36, %r13, 31;
	add.s32 	%r37, %r13, %r36;
	shr.s32 	%r38, %r37, 1;
	shl.b32 	%r39, %r38, 20;
	add.s32 	%r40, %r15, %r39;
	mov.b64 	%fd102, {%r14, %r40};
	sub.s32 	%r41, %r13, %r38;
	shl.b32 	%r42, %r41, 20;
	add.s32 	%r43, %r42, 1072693248;
	mov.b32 	%r44, 0;
	mov.b64 	%fd103, {%r44, %r43};
	mul.f64 	%fd108, %fd103, %fd102;
$L__BB8_7:
	abs.f64 	%fd104, %fd108;
	setp.eq.f64 	%p7, %fd104, 0d7FF0000000000000;
	fma.rn.f64 	%fd105, %fd108, %fd5, %fd108;
	selp.f64 	%fd106, %fd108, %fd105, %p7;
	st.param.f64 	[func_retval0], %fd106;
	ret;

}


// ===== COMPILED SASS (sm_100) =====

	.target	sm_100

	.elftype	@"ET_EXEC"


//--------------------- .note.nv.tkinfo           --------------------------
	.section	.note.nv.tkinfo,"",@"SHT_NOTE"
	.sectionflags	@"SHF_NOTE_NV_TKINFO"
	.tkinfo
        /*0018*/ 	.word	0x00000002
        /*0030*/ 	.string	""
        /*0030*/ 	.string	"ptxas"
        /*0030*/ 	.string	"Cuda compilation tools, release 13.0, V13.0.88"
        /*0030*/ 	.string	"Build cuda_13.0.r13.0/compiler.36424714_0"
        /*0030*/ 	.string	"-arch sm_100 -m 64 "



//--------------------- .note.nv.cuinfo           --------------------------
	.section	.note.nv.cuinfo,"",@"SHT_NOTE"
	.sectionflags	@"SHF_NOTE_NV_CUINFO"
        /*0018*/ 	.short	0x0002
        /*001a*/ 	.short	0x0064
        /*001c*/ 	.short	0x0082
	.zero		2


//--------------------- .nv.info                  --------------------------
	.section	.nv.info,"",@"SHT_CUDA_INFO"
	.align	4


	//----- nvinfo : EIATTR_REGCOUNT
	.align		4
        /*0000*/ 	.byte	0x04, 0x2f
        /*0002*/ 	.short	(.L_10 - .L_9)
	.align		4
.L_9:
        /*0004*/ 	.word	index@(_Z36update_AllParticle_position_velocityP5SwarmPdS1_S1_iii)
        /*0008*/ 	.word	0x00000020


	//----- nvinfo : EIATTR_FRAME_SIZE
	.align		4
.L_10:
        /*000c*/ 	.byte	0x04, 0x11
        /*000e*/ 	.short	(.L_12 - .L_11)
	.align		4
.L_11:
        /*0010*/ 	.word	index@(_Z36update_AllParticle_position_velocityP5SwarmPdS1_S1_iii)
        /*0014*/ 	.word	0x00000000


	//----- nvinfo : EIATTR_REGCOUNT
	.align		4
.L_12:
        /*0018*/ 	.byte	0x04, 0x2f
        /*001a*/ 	.short	(.L_14 - .L_13)
	.align		4
.L_13:
        /*001c*/ 	.word	index@(_Z15gpuGenerateRandPd)
        /*0020*/ 	.word	0x00000020


	//----- nvinfo : EIATTR_FRAME_SIZE
	.align		4
.L_14:
        /*0024*/ 	.byte	0x04, 0x11
        /*0026*/ 	.short	(.L_16 - .L_15)
	.align		4
.L_15:
        /*0028*/ 	.word	index@(_Z15gpuGenerateRandPd)
        /*002c*/ 	.word	0x00000030


	//----- nvinfo : EIATTR_REGCOUNT
	.align		4
.L_16:
        /*0030*/ 	.byte	0x04, 0x2f
        /*0032*/ 	.short	(.L_18 - .L_17)
	.align		4
.L_17:
        /*0034*/ 	.word	index@(_Z13init_particleP8ParticlePdS1_i)
        /*0038*/ 	.word	0x0000001a


	//----- nvinfo : EIATTR_FRAME_SIZE
	.align		4
.L_18:
        /*003c*/ 	.byte	0x04, 0x11
        /*003e*/ 	.short	(.L_20 - .L_19)
	.align		4
.L_19:
        /*0040*/ 	.word	index@(_Z13init_particleP8ParticlePdS1_i)
        /*0044*/ 	.word	0x00000000


	//----- nvinfo : EIATTR_REGCOUNT
	.align		4
.L_20:
        /*0048*/ 	.byte	0x04, 0x2f
        /*004a*/ 	.short	(.L_22 - .L_21)
	.align		4
.L_21:
        /*004c*/ 	.word	index@(_Z3psoP8ParticlePdS1_S1_S1_S1_)
        /*0050*/ 	.word	0x00000022


	//----- nvinfo : EIATTR_FRAME_SIZE
	.align		4
.L_22:
        /*0054*/ 	.byte	0x04, 0x11
        /*0056*/ 	.short	(.L_24 - .L_23)
	.align		4
.L_23:
        /*0058*/ 	.word	index@($_Z3psoP8ParticlePdS1_S1_S1_S1_$__internal_accurate_pow)
        /*005c*/ 	.word	0x00000000


	//----- nvinfo : EIATTR_FRAME_SIZE
	.align		4
.L_24:
        /*0060*/ 	.byte	0x04, 0x11
        /*0062*/ 	.short	(.L_26 - .L_25)
	.align		4
.L_25:
        /*0064*/ 	.word	index@(_Z3psoP8ParticlePdS1_S1_S1_S1_)
        /*0068*/ 	.word	0x00000000


	//----- nvinfo : EIATTR_REGCOUNT
	.align		4
.L_26:
        /*006c*/ 	.byte	0x04, 0x2f
        /*006e*/ 	.short	(.L_28 - .L_27)
	.align		4
.L_27:
        /*0070*/ 	.word	index@(_Z17calculate_fitnessP8Particle)
        /*0074*/ 	.word	0x0000001e


	//----- nvinfo : EIATTR_FRAME_SIZE
	.align		4
.L_28:
        /*0078*/ 	.byte	0x04, 0x11
        /*007a*/ 	.short	(.L_30 - .L_29)
	.align		4
.L_29:
        /*007c*/ 	.word	index@($_Z17calculate_fitnessP8Particle$__internal_accurate_pow)
        /*0080*/ 	.word	0x00000000


	//----- nvinfo : EIATTR_FRAME_SIZE
	.align		4
.L_30:
        /*0084*/ 	.byte	0x04, 0x11
        /*0086*/ 	.short	(.L_32 - .L_31)
	.align		4
.L_31:
        /*0088*/ 	.word	index@(_Z17calculate_fitnessP8Particle)
        /*008c*/ 	.word	0x00000000


	//----- nvinfo : EIATTR_REGCOUNT
	.align		4
.L_32:
        /*0090*/ 	.byte	0x04, 0x2f
        /*0092*/ 	.short	(.L_34 - .L_33)
	.align		4
.L_33:
        /*0094*/ 	.word	index@(_Z21evaluate_update_pbestP8Particle)
        /*0098*/ 	.word	0x0000000a


	//----- nvinfo : EIATTR_FRAME_SIZE
	.align		4
.L_34:
        /*009c*/ 	.byte	0x04, 0x11
        /*009e*/ 	.short	(.L_36 - .L_35)
	.align		4
.L_35:
        /*00a0*/ 	.word	index@(_Z21evaluate_update_pbestP8Particle)
        /*00a4*/ 	.word	0x00000000


	//----- nvinfo : EIATTR_REGCOUNT
	.align		4
.L_36:
        /*00a8*/ 	.byte	0x04, 0x2f
        /*00aa*/ 	.short	(.L_38 - .L_37)
	.align		4
.L_37:
        /*00ac*/ 	.word	index@(_Z12update_gbestP8ParticlePdS1_)
        /*00b0*/ 	.word	0x00000010


	//----- nvinfo : EIATTR_FRAME_SIZE
	.align		4
.L_38:
        /*00b4*/ 	.byte	0x04, 0x11
        /*00b6*/ 	.short	(.L_40 - .L_39)
	.align		4
.L_39:
        /*00b8*/ 	.word	index@(_Z12update_gbestP8ParticlePdS1_)
        /*00bc*/ 	.word	0x00000000


	//----- nvinfo : EIATTR_REGCOUNT
	.align		4
.L_40:
        /*00c0*/ 	.byte	0x04, 0x2f
        /*00c2*/ 	.short	(.L_42 - .L_41)
	.align		4
.L_41:
        /*00c4*/ 	.word	index@(_Z24update_position_velocityP8ParticlePdS1_S1_)
        /*00c8*/ 	.word	0x0000001e


	//----- nvinfo : EIATTR_FRAME_SIZE
	.align		4
.L_42:
        /*00cc*/ 	.byte	0x04, 0x11
        /*00ce*/ 	.short	(.L_44 - .L_43)
	.align		4
.L_43:
        /*00d0*/ 	.word	index@(_Z24update_position_velocityP8ParticlePdS1_S1_)
        /*00d4*/ 	.word	0x00000000


	//----- nvinfo : EIATTR_MIN_STACK_SIZE
	.align		4
.L_44:
        /*00d8*/ 	.byte	0x04, 0x12
        /*00da*/ 	.short	(.L_46 - .L_45)
	.align		4
.L_45:
        /*00dc*/ 	.word	index@(_Z24update_position_velocityP8ParticlePdS1_S1_)
        /*00e0*/ 	.word	0x00000000


	//----- nvinfo : EIATTR_MIN_STACK_SIZE
	.align		4
.L_46:
        /*00e4*/ 	.byte	0x04, 0x12
        /*00e6*/ 	.short	(.L_48 - .L_47)
	.align		4
.L_47:
        /*00e8*/ 	.word	index@(_Z12update_gbestP8ParticlePdS1_)
        /*00ec*/ 	.word	0x00000000


	//----- nvinfo : EIATTR_MIN_STACK_SIZE
	.align		4
.L_48:
        /*00f0*/ 	.byte	0x04, 0x12
        /*00f2*/ 	.short	(.L_50 - .L_49)
	.align		4
.L_49:
        /*00f4*/ 	.word	index@(_Z21evaluate_update_pbestP8Particle)
        /*00f8*/ 	.word	0x00000000


	//----- nvinfo : EIATTR_MIN_STACK_SIZE
	.align		4
.L_50:
        /*00fc*/ 	.byte	0x04, 0x12
        /*00fe*/ 	.short	(.L_52 - .L_51)
	.align		4
.L_51:
        /*0100*/ 	.word	index@(_Z17calculate_fitnessP8Particle)
        /*0104*/ 	.word	0x00000000


	//----- nvinfo : EIATTR_MIN_STACK_SIZE
	.align		4
.L_52:
        /*0108*/ 	.byte	0x04, 0x12
        /*010a*/ 	.short	(.L_54 - .L_53)
	.align		4
.L_53:
        /*010c*/ 	.word	index@(_Z3psoP8ParticlePdS1_S1_S1_S1_)
        /*0110*/ 	.word	0x00000000


	//----- nvinfo : EIATTR_MIN_STACK_SIZE
	.align		4
.L_54:
        /*0114*/ 	.byte	0x04, 0x12
        /*0116*/ 	.short	(.L_56 - .L_55)
	.align		4
.L_55:
        /*0118*/ 	.word	index@(_Z13init_particleP8ParticlePdS1_i)
        /*011c*/ 	.word	0x00000000


	//----- nvinfo : EIATTR_MIN_STACK_SIZE
	.align		4
.L_56:
        /*0120*/ 	.byte	0x04, 0x12
        /*0122*/ 	.short	(.L_58 - .L_57)
	.align		4
.L_57:
        /*0124*/ 	.word	index@(_Z15gpuGenerateRandPd)
        /*0128*/ 	.word	0x00000030


	//----- nvinfo : EIATTR_MIN_STACK_SIZE
	.align		4
.L_58:
        /*012c*/ 	.byte	0x04, 0x12
        /*012e*/ 	.short	(.L_60 - .L_59)
	.align		4
.L_59:
        /*0130*/ 	.word	index@(_Z36update_AllParticle_position_velocityP5SwarmPdS1_S1_iii)
        /*0134*/ 	.word	0x00000000
.L_60:


//--------------------- .nv.compat                --------------------------
	.section	.nv.compat,"",@"SHT_CUDA_COMPAT_INFO"
	.align	4
        /*0000*/ 	.byte	0x02, 0x09, 0x00, 0x00, 0x02, 0x02, 0x01, 0x00, 0x02, 0x05, 0x05, 0x00, 0x03, 0x07, 0x01, 0x01
        /*0010*/ 	.byte	0x02, 0x03, 0x00, 0x00, 0x02, 0x06, 0x01, 0x00, 0x04, 0x0b, 0x08, 0x00, 0x01, 0x00, 0x00, 0x00
        /*0020*/ 	.byte	0x00, 0x00, 0x00, 0x00


//--------------------- .nv.info._Z24update_position_velocityP8ParticlePdS1_S1_ --------------------------
	.section	.nv.info._Z24update_position_velocityP8ParticlePdS1_S1_,"",@"SHT_CUDA_INFO"
	.sectionflags	@""
	.align	4


	//----- nvinfo : EIATTR_CUDA_API_VERSION
	.align		4
        /*0000*/ 	.byte	0x04, 0x37
        /*0002*/ 	.short	(.L_62 - .L_61)
.L_61:
        /*0004*/ 	.word	0x00000082


	//----- nvinfo : EIATTR_KPARAM_INFO
	.align		4
.L_62:
        /*0008*/ 	.byte	0x04, 0x17
        /*000a*/ 	.short	(.L_64 - .L_63)
.L_63:
        /*000c*/ 	.word	0x00000000
        /*0010*/ 	.short	0x0003
        /*0012*/ 	.short	0x0018
        /*0014*/ 	.byte	0x00, 0xf5, 0x21, 0x00


	//----- nvinfo : EIATTR_KPARAM_INFO
	.align		4
.L_64:
        /*0018*/ 	.byte	0x04, 0x17
        /*001a*/ 	.short	(.L_66 - .L_65)
.L_65:
        /*001c*/ 	.word	0x00000000
        /*0020*/ 	.short	0x0002
        /*0022*/ 	.short	0x0010
        /*0024*/ 	.byte	0x00, 0xf5, 0x21, 0x00


	//----- nvinfo : EIATTR_KPARAM_INFO
	.align		4
.L_66:
        /*0028*/ 	.byte	0x04, 0x17
        /*002a*/ 	.short	(.L_68 - .L_67)
.L_67:
        /*002c*/ 	.word	0x00000000
        /*0030*/ 	.short	0x0001
        /*0032*/ 	.short	0x0008
        /*0034*/ 	.byte	0x00, 0xf5, 0x21, 0x00


	//----- nvinfo : EIATTR_KPARAM_INFO
	.align		4
.L_68:
        /*0038*/ 	.byte	0x04, 0x17
        /*003a*/ 	.short	(.L_70 - .L_69)
.L_69:
        /*003c*/ 	.word	0x00000000
        /*0040*/ 	.short	0x0000
        /*0042*/ 	.short	0x0000
        /*0044*/ 	.byte	0x00, 0xf5, 0x21, 0x00


	//----- nvinfo : EIATTR_SPARSE_MMA_MASK
	.align		4
.L_70:
        /*0048*/ 	.byte	0x03, 0x50
        /*004a*/ 	.short	0x0000


	//----- nvinfo : EIATTR_MAXREG_COUNT
	.align		4
        /*004c*/ 	.byte	0x03, 0x1b
        /*004e*/ 	.short	0x00ff


	//----- nvinfo : EIATTR_MERCURY_ISA_VERSION
	.align		4
        /*0050*/ 	.byte	0x03, 0x5f
        /*0052*/ 	.short	0x0101


	//----- nvinfo : EIATTR_VRC_CTA_INIT_COUNT
	.align		4
        /*0054*/ 	.byte	0x02, 0x4a
	.zero		1
	.zero		1


	//----- nvinfo : EIATTR_EXIT_INSTR_OFFSETS
	.align		4
        /*0058*/ 	.byte	0x04, 0x1c
        /*005a*/ 	.short	(.L_72 - .L_71)


	//   ....[0]....
.L_71:
        /*005c*/ 	.word	0x000004d0


	//----- nvinfo : EIATTR_CBANK_PARAM_SIZE
	.align		4
.L_72:
        /*0060*/ 	.byte	0x03, 0x19
        /*0062*/ 	.short	0x0020


	//----- nvinfo : EIATTR_PARAM_CBANK
	.align		4
        /*0064*/ 	.byte	0x04, 0x0a
        /*0066*/ 	.short	(.L_74 - .L_73)
	.align		4
.L_73:
        /*0068*/ 	.word	index@(.nv.constant0._Z24update_position_velocityP8ParticlePdS1_S1_)
        /*006c*/ 	.short	0x0380
        /*006e*/ 	.short	0x0020


	//----- nvinfo : EIATTR_SW_WAR
	.align		4
.L_74:
        /*0070*/ 	.byte	0x04, 0x36
        /*0072*/ 	.short	(.L_76 - .L_75)
.L_75:
        /*0074*/ 	.word	0x00000008
.L_76:


//--------------------- .nv.info._Z12update_gbestP8ParticlePdS1_ --------------------------
	.section	.nv.info._Z12update_gbestP8ParticlePdS1_,"",@"SHT_CUDA_INFO"
	.sectionflags	@""
	.align	4


	//----- nvinfo : EIATTR_CUDA_API_VERSION
	.align		4
        /*0000*/ 	.byte	0x04, 0x37
        /*0002*/ 	.short	(.L_78 - .L_77)
.L_77:
        /*0004*/ 	.word	0x00000082


	//----- nvinfo : EIATTR_KPARAM_INFO
	.align		4
.L_78:
        /*0008*/ 	.byte	0x04, 0x17
        /*000a*/ 	.short	(.L_80 - .L_79)
.L_79:
        /*000c*/ 	.word	0x00000000
        /*0010*/ 	.short	0x0002
        /*0012*/ 	.short	0x0010
        /*0014*/ 	.byte	0x00, 0xf5, 0x21, 0x00


	//----- nvinfo : EIATTR_KPARAM_INFO
	.align		4
.L_80:
        /*0018*/ 	.byte	0x04, 0x17
        /*001a*/ 	.short	(.L_82 - .L_81)
.L_81:
        /*001c*/ 	.word	0x00000000
        /*0020*/ 	.short	0x0001
        /*0022*/ 	.short	0x0008
        /*0024*/ 	.byte	0x00, 0xf5, 0x21, 0x00


	//----- nvinfo : EIATTR_KPARAM_INFO
	.align		4
.L_82:
        /*0028*/ 	.byte	0x04, 0x17
        /*002a*/ 	.short	(.L_84 - .L_83)
.L_83:
        /*002c*/ 	.word	0x00000000
        /*0030*/ 	.short	0x0000
        /*0032*/ 	.short	0x0000
        /*0034*/ 	.byte	0x00, 0xf5, 0x21, 0x00


	//----- nvinfo : EIATTR_SPARSE_MMA_MASK
	.align		4
.L_84:
        /*0038*/ 	.byte	0x03, 0x50
        /*003a*/ 	.short	0x0000


	//----- nvinfo : EIATTR_MAXREG_COUNT
	.align		4
        /*003c*/ 	.byte	0x03, 0x1b
        /*003e*/ 	.short	0x00ff


	//----- nvinfo : EIATTR_MERCURY_ISA_VERSION
	.align		4
        /*0040*/ 	.byte	0x03, 0x5f
        /*0042*/ 	.short	0x0101


	//----- nvinfo : EIATTR_VRC_CTA_INIT_COUNT
	.align		4
        /*0044*/ 	.byte	0x02, 0x4a
	.zero		1
	.zero		1


	//----- nvinfo : EIATTR_EXIT_INSTR_OFFSETS
	.align		4
        /*0048*/ 	.byte	0x04, 0x1c
        /*004a*/ 	.short	(.L_86 - .L_85)


	//   ....[0]....
.L_85:
        /*004c*/ 	.word	0x000000d0


	//   ....[1]....
        /*0050*/ 	.word	0x00000170


	//----- nvinfo : EIATTR_CBANK_PARAM_SIZE
	.align		4
.L_86:
        /*0054*/ 	.byte	0x03, 0x19
        /*0056*/ 	.short	0x0018


	//----- nvinfo : EIATTR_PARAM_CBANK
	.align		4
        /*0058*/ 	.byte	0x04, 0x0a
        /*005a*/ 	.short	(.L_88 - .L_87)
	.align		4
.L_87:
        /*005c*/ 	.word	index@(.nv.constant0._Z12update_gbestP8ParticlePdS1_)
        /*0060*/ 	.short	0x0380
        /*0062*/ 	.short	0x0018


	//----- nvinfo : EIATTR_SW_WAR
	.align		4
.L_88:
        /*0064*/ 	.byte	0x04, 0x36
        /*0066*/ 	.short	(.L_90 - .L_89)
.L_89:
        /*0068*/ 	.word	0x00000008
.L_90:


//--------------------- .nv.info._Z21evaluate_update_pbestP8Particle --------------------------
	.section	.nv.info._Z21evaluate_update_pbestP8Particle,"",@"SHT_CUDA_INFO"
	.sectionflags	@""
	.align	4


	//----- nvinfo : EIATTR_CUDA_API_VERSION
	.align		4
        /*0000*/ 	.byte	0x04, 0x37
        /*0002*/ 	.short	(.L_92 - .L_91)
.L_91:
        /*0004*/ 	.word	0x00000082


	//----- nvinfo : EIATTR_KPARAM_INFO
	.align		4
.L_92:
        /*0008*/ 	.byte	0x04, 0x17
        /*000a*/ 	.short	(.L_94 - .L_93)
.L_93:
        /*000c*/ 	.word	0x00000000
        /*0010*/ 	.short	0x0000
        /*0012*/ 	.short	0x0000
        /*0014*/ 	.byte	0x00, 0xf5, 0x21, 0x00


	//----- nvinfo : EIATTR_SPARSE_MMA_MASK
	.align		4
.L_94:
        /*0018*/ 	.byte	0x03, 0x50
        /*001a*/ 	.short	0x0000


	//----- nvinfo : EIATTR_MAXREG_COUNT
	.align		4
        /*001c*/ 	.byte	0x03, 0x1b
        /*001e*/ 	.short	0x00ff


	//----- nvinfo : EIATTR_MERCURY_ISA_VERSION
	.align		4
        /*0020*/ 	.byte	0x03, 0x5f
        /*0022*/ 	.short	0x0101


	//----- nvinfo : EIATTR_VRC_CTA_INIT_COUNT
	.align		4
        /*0024*/ 	.byte	0x02, 0x4a
	.zero		1
	.zero		1


	//----- nvinfo : EIATTR_EXIT_INSTR_OFFSETS
	.align		4
        /*0028*/ 	.byte	0x04, 0x1c
        /*002a*/ 	.short	(.L_96 - .L_95)


	//   ....[0]....
.L_95:
        /*002c*/ 	.word	0x000000b0


	//   ....[1]....
        /*0030*/ 	.word	0x000000f0


	//----- nvinfo : EIATTR_CBANK_PARAM_SIZE
	.align		4
.L_96:
        /*0034*/ 	.byte	0x03, 0x19
        /*0036*/ 	.short	0x0008


	//----- nvinfo : EIATTR_PARAM_CBANK
	.align		4
        /*0038*/ 	.byte	0x04, 0x0a
        /*003a*/ 	.short	(.L_98 - .L_97)
	.align		4
.L_97:
        /*003c*/ 	.word	index@(.nv.constant0._Z21evaluate_update_pbestP8Particle)
        /*0040*/ 	.short	0x0380
        /*0042*/ 	.short	0x0008


	//----- nvinfo : EIATTR_SW_WAR
	.align		4
.L_98:
        /*0044*/ 	.byte	0x04, 0x36
        /*0046*/ 	.short	(.L_100 - .L_99)
.L_99:
        /*0048*/ 	.word	0x00000008
.L_100:


//--------------------- .nv.info._Z17calculate_fitnessP8Particle --------------------------
	.section	.nv.info._Z17calculate_fitnessP8Particle,"",@"SHT_CUDA_INFO"
	.sectionflags	@""
	.align	4


	//----- nvinfo : EIATTR_CUDA_API_VERSION
	.align		4
        /*0000*/ 	.byte	0x04, 0x37
        /*0002*/ 	.short	(.L_102 - .L_101)
.L_101:
        /*0004*/ 	.word	0x00000082


	//----- nvinfo : EIATTR_KPARAM_INFO
	.align		4
.L_102:
        /*0008*/ 	.byte	0x04, 0x17
        /*000a*/ 	.short	(.L_104 - .L_103)
.L_103:
        /*000c*/ 	.word	0x00000000
        /*0010*/ 	.short	0x0000
        /*0012*/ 	.short	0x0000
        /*0014*/ 	.byte	0x00, 0xf5, 0x21, 0x00


	//----- nvinfo : EIATTR_SPARSE_MMA_MASK
	.align		4
.L_104:
        /*0018*/ 	.byte	0x03, 0x50
        /*001a*/ 	.short	0x0000


	//----- nvinfo : EIATTR_MAXREG_COUNT
	.align		4
        /*001c*/ 	.byte	0x03, 0x1b
        /*001e*/ 	.short	0x00ff


	//----- nvinfo : EIATTR_MERCURY_ISA_VERSION
	.align		4
        /*0020*/ 	.byte	0x03, 0x5f
        /*0022*/ 	.short	0x0101


	//----- nvinfo : EIATTR_VRC_CTA_INIT_COUNT
	.align		4
        /*0024*/ 	.byte	0x02, 0x4a
	.zero		1
	.zero		1


	//----- nvinfo : EIATTR_EXIT_INSTR_OFFSETS
	.align		4
        /*0028*/ 	.byte	0x04, 0x1c
        /*002a*/ 	.short	(.L_106 - .L_105)


	//   ....[0]....
.L_105:
        /*002c*/ 	.word	0x00000590


	//----- nvinfo : EIATTR_CRS_STACK_SIZE
	.align		4
.L_106:
        /*0030*/ 	.byte	0x04, 0x1e
        /*0032*/ 	.short	(.L_108 - .L_107)
.L_107:
        /*0034*/ 	.word	0x00000000


	//----- nvinfo : EIATTR_CBANK_PARAM_SIZE
	.align		4
.L_108:
        /*0038*/ 	.byte	0x03, 0x19
        /*003a*/ 	.short	0x0008


	//----- nvinfo : EIATTR_PARAM_CBANK
	.align		4
        /*003c*/ 	.byte	0x04, 0x0a
        /*003e*/ 	.short	(.L_110 - .L_109)
	.align		4
.L_109:
        /*0040*/ 	.word	index@(.nv.constant0._Z17calculate_fitnessP8Particle)
        /*0044*/ 	.short	0x0380
        /*0046*/ 	.short	0x0008


	//----- nvinfo : EIATTR_SW_WAR
	.align		4
.L_110:
        /*0048*/ 	.byte	0x04, 0x36
        /*004a*/ 	.short	(.L_112 - .L_111)
.L_111:
        /*004c*/ 	.word	0x00000008
.L_112:


//--------------------- .nv.info._Z3psoP8ParticlePdS1_S1_S1_S1_ --------------------------
	.section	.nv.info._Z3psoP8ParticlePdS1_S1_S1_S1_,"",@"SHT_CUDA_INFO"
	.sectionflags	@""
	.align	4


	//----- nvinfo : EIATTR_CUDA_API_VERSION
	.align		4
        /*0000*/ 	.byte	0x04, 0x37
        /*0002*/ 	.short	(.L_114 - .L_113)
.L_113:
        /*0004*/ 	.word	0x00000082


	//----- nvinfo : EIATTR_KPARAM_INFO
	.align		4
.L_114:
        /*0008*/ 	.byte	0x04, 0x17
        /*000a*/ 	.short	(.L_116 - .L_115)
.L_115:
        /*000c*/ 	.word	0x00000000
        /*0010*/ 	.short	0x0005
        /*0012*/ 	.short	0x0028
        /*0014*/ 	.byte	0x00, 0xf5, 0x21, 0x00


	//----- nvinfo : EIATTR_KPARAM_INFO
	.align		4
.L_116:
        /*0018*/ 	.byte	0x04, 0x17
        /*001a*/ 	.short	(.L_118 - .L_117)
.L_117:
        /*001c*/ 	.word	0x00000000
        /*0020*/ 	.short	0x0004
        /*0022*/ 	.short	0x0020
        /*0024*/ 	.byte	0x00, 0xf5, 0x21, 0x00


	//----- nvinfo : EIATTR_KPARAM_INFO
	.align		4
.L_118:
        /*0028*/ 	.byte	0x04, 0x17
        /*002a*/ 	.short	(.L_120 - .L_119)
.L_119:
        /*002c*/ 	.word	0x00000000
        /*0030*/ 	.short	0x0003
        /*0032*/ 	.short	0x0018
        /*0034*/ 	.byte	0x00, 0xf5, 0x21, 0x00


	//----- nvinfo : EIATTR_KPARAM_INFO
	.align		4
.L_120:
        /*0038*/ 	.byte	0x04, 0x17
        /*003a*/ 	.short	(.L_122 - .L_121)
.L_121:
        /*003c*/ 	.word	0x00000000
        /*0040*/ 	.short	0x0002
        /*0042*/ 	.short	0x0010
        /*0044*/ 	.byte	0x00, 0xf5, 0x21, 0x00


	//----- nvinfo : EIATTR_KPARAM_INFO
	.align		4
.L_122:
        /*0048*/ 	.byte	0x04, 0x17
        /*004a*/ 	.short	(.L_124 - .L_123)
.L_123:
        /*004c*/ 	.word	0x00000000
        /*0050*/ 	.short	0x0001
        /*0052*/ 	.short	0x0008
        /*0054*/ 	.byte	0x00, 0xf5, 0x21, 0x00


	//----- nvinfo : EIATTR_KPARAM_INFO
	.align		4
.L_124:
        /*0058*/ 	.byte	0x04, 0x17
        /*005a*/ 	.short	(.L_126 - .L_125)
.L_125:
        /*005c*/ 	.word	0x00000000
        /*0060*/ 	.short	0x0000
        /*0062*/ 	.short	0x0000
        /*0064*/ 	.byte	0x00, 0xf5, 0x21, 0x00


	//----- nvinfo : EIATTR_SPARSE_MMA_MASK
	.align		4
.L_126:
        /*0068*/ 	.byte	0x03, 0x50
        /*006a*/ 	.short	0x0000


	//----- nvinfo : EIATTR_MAXREG_COUNT
	.align		4
        /*006c*/ 	.byte	0x03, 0x1b
        /*006e*/ 	.short	0x00ff


	//----- nvinfo : EIATTR_NUM_BARRIERS
	.align		4
        /*0070*/ 	.byte	0x02, 0x4c
        /*0072*/ 	.byte	0x01
	.zero		1


	//----- nvinfo : EIATTR_MERCURY_ISA_VERSION
	.align		4
        /*0074*/ 	.byte	0x03, 0x5f
        /*0076*/ 	.short	0x0101


	//----- nvinfo : EIATTR_VRC_CTA_INIT_COUNT
	.align		4
        /*0078*/ 	.byte	0x02, 0x4a
	.zero		1
	.zero		1


	//----- nvinfo : EIATTR_EXIT_INSTR_OFFSETS
	.align		4
        /*007c*/ 	.byte	0x04, 0x1c
        /*007e*/ 	.short	(.L_128 - .L_127)


	//   ....[0]....
.L_127:
        /*0080*/ 	.word	0x00000c40


	//----- nvinfo : EIATTR_CRS_STACK_SIZE
	.align		4
.L_128:
        /*0084*/ 	.byte	0x04, 0x1e
        /*0086*/ 	.short	(.L_130 - .L_129)
.L_129:
        /*0088*/ 	.word	0x00000000


	//----- nvinfo : EIATTR_CBANK_PARAM_SIZE
	.align		4
.L_130:
        /*008c*/ 	.byte	0x03, 0x19
        /*008e*/ 	.short	0x0030


	//----- nvinfo : EIATTR_PARAM_CBANK
	.align		4
        /*0090*/ 	.byte	0x04, 0x0a
        /*0092*/ 	.short	(.L_132 - .L_131)
	.align		4
.L_131:
        /*0094*/ 	.word	index@(.nv.constant0._Z3psoP8ParticlePdS1_S1_S1_S1_)
        /*0098*/ 	.short	0x0380
        /*009a*/ 	.short	0x0030


	//----- nvinfo : EIATTR_SW_WAR
	.align		4
.L_132:
        /*009c*/ 	.byte	0x04, 0x36
        /*009e*/ 	.short	(.L_134 - .L_133)
.L_133:
        /*00a0*/ 	.word	0x00000008
.L_134:


//--------------------- .nv.info._Z13init_particleP8ParticlePdS1_i --------------------------
	.section	.nv.info._Z13init_particleP8ParticlePdS1_i,"",@"SHT_CUDA_INFO"
	.sectionflags	@""
	.align	4


	//----- nvinfo : EIATTR_CUDA_API_VERSION
	.align		4
        /*0000*/ 	.byte	0x04, 0x37
        /*0002*/ 	.short	(.L_136 - .L_135)
.L_135:
        /*0004*/ 	.word	0x00000082


	//----- nvinfo : EIATTR_KPARAM_INFO
	.align		4
.L_136:
        /*0008*/ 	.byte	0x04, 0x17
        /*000a*/ 	.short	(.L_138 - .L_137)
.L_137:
        /*000c*/ 	.word	0x00000000
        /*0010*/ 	.short	0x0003
        /*0012*/ 	.short	0x0018
        /*0014*/ 	.byte	0x00, 0xf0, 0x11, 0x00


	//----- nvinfo : EIATTR_KPARAM_INFO
	.align		4
.L_138:
        /*0018*/ 	.byte	0x04, 0x17
        /*001a*/ 	.short	(.L_140 - .L_139)
.L_139:
        /*001c*/ 	.word	0x00000000
        /*0020*/ 	.short	0x0002
        /*0022*/ 	.short	0x0010
        /*0024*/ 	.byte	0x00, 0xf5, 0x21, 0x00


	//----- nvinfo : EIATTR_KPARAM_INFO
	.align		4
.L_140:
        /*0028*/ 	.byte	0x04, 0x17
        /*002a*/ 	.short	(.L_142 - .L_141)
.L_141:
        /*002c*/ 	.word	0x00000000
        /*0030*/ 	.short	0x0001
        /*0032*/ 	.short	0x0008
        /*0034*/ 	.byte	0x00, 0xf5, 0x21, 0x00


	//----- nvinfo : EIATTR_KPARAM_INFO
	.align		4
.L_142:
        /*0038*/ 	.byte	0x04, 0x17
        /*003a*/ 	.short	(.L_144 - .L_143)
.L_143:
        /*003c*/ 	.word	0x00000000
        /*0040*/ 	.short	0x0000
        /*0042*/ 	.short	0x0000
        /*0044*/ 	.byte	0x00, 0xf5, 0x21, 0x00


	//----- nvinfo : EIATTR_SPARSE_MMA_MASK
	.align		4
.L_144:
        /*0048*/ 	.byte	0x03, 0x50
        /*004a*/ 	.short	0x0000


	//----- nvinfo : EIATTR_MAXREG_COUNT
	.align		4
        /*004c*/ 	.byte	0x03, 0x1b
        /*004e*/ 	.short	0x00ff


	//----- nvinfo : EIATTR_MERCURY_ISA_VERSION
	.align		4
        /*0050*/ 	.byte	0x03, 0x5f
        /*0052*/ 	.short	0x0101


	//----- nvinfo : EIATTR_VRC_CTA_INIT_COUNT
	.align		4
        /*0054*/ 	.byte	0x02, 0x4a
	.zero		1
	.zero		1


	//----- nvinfo : EIATTR_EXIT_INSTR_OFFSETS
	.align		4
        /*0058*/ 	.byte	0x04, 0x1c
        /*005a*/ 	.short	(.L_146 - .L_145)


	//   ....[0]....
.L_145:
        /*005c*/ 	.word	0x00000170


	//----- nvinfo : EIATTR_CBANK_PARAM_SIZE
	.align		4
.L_146:
        /*0060*/ 	.byte	0x03, 0x19
        /*0062*/ 	.short	0x001c


	//----- nvinfo : EIATTR_PARAM_CBANK
	.align		4
        /*0064*/ 	.byte	0x04, 0x0a
        /*0066*/ 	.short	(.L_148 - .L_147)
	.align		4
.L_147:
        /*0068*/ 	.word	index@(.nv.constant0._Z13init_particleP8ParticlePdS1_i)
        /*006c*/ 	.short	0x0380
        /*006e*/ 	.short	0x001c


	//----- nvinfo : EIATTR_SW_WAR
	.align		4
.L_148:
        /*0070*/ 	.byte	0x04, 0x36
        /*0072*/ 	.short	(.L_150 - .L_149)
.L_149:
        /*0074*/ 	.word	0x00000008
.L_150:


//--------------------- .nv.info._Z15gpuGenerateRandPd --------------------------
	.section	.nv.info._Z15gpuGenerateRandPd,"",@"SHT_CUDA_INFO"
	.sectionflags	@""
	.align	4


	//----- nvinfo : EIATTR_CUDA_API_VERSION
	.align		4
        /*0000*/ 	.byte	0x04, 0x37
        /*0002*/ 	.short	(.L_152 - .L_151)
.L_151:
        /*0004*/ 	.word	0x00000082


	//----- nvinfo : EIATTR_KPARAM_INFO
	.align		4
.L_152:
        /*0008*/ 	.byte	0x04, 0x17
        /*000a*/ 	.short	(.L_154 - .L_153)
.L_153:
        /*000c*/ 	.word	0x00000000
        /*0010*/ 	.short	0x0000
        /*0012*/ 	.short	0x0000
        /*0014*/ 	.byte	0x00, 0xf5, 0x21, 0x00


	//----- nvinfo : EIATTR_SPARSE_MMA_MASK
	.align		4
.L_154:
        /*0018*/ 	.byte	0x03, 0x50
        /*001a*/ 	.short	0x0000


	//----- nvinfo : EIATTR_MAXREG_COUNT
	.align		4
        /*001c*/ 	.byte	0x03, 0x1b
        /*001e*/ 	.short	0x00ff


	//----- nvinfo : EIATTR_MERCURY_ISA_VERSION
	.align		4
        /*0020*/ 	.byte	0x03, 0x5f
        /*0022*/ 	.short	0x0101


	//----- nvinfo : EIATTR_VRC_CTA_INIT_COUNT
	.align		4
        /*0024*/ 	.byte	0x02, 0x4a
	.zero		1
	.zero		1


	//----- nvinfo : EIATTR_EXIT_INSTR_OFFSETS
	.align		4
        /*0028*/ 	.byte	0x04, 0x1c
        /*002a*/ 	.short	(.L_156 - .L_155)


	//   ....[0]....
.L_155:
        /*002c*/ 	.word	0x00002780


	//----- nvinfo : EIATTR_CRS_STACK_SIZE
	.align		4
.L_156:
        /*0030*/ 	.byte	0x04, 0x1e
        /*0032*/ 	.short	(.L_158 - .L_157)
.L_157:
        /*0034*/ 	.word	0x00000000


	//----- nvinfo : EIATTR_CBANK_PARAM_SIZE
	.align		4
.L_158:
        /*0038*/ 	.byte	0x03, 0x19
        /*003a*/ 	.short	0x0008


	//----- nvinfo : EIATTR_PARAM_CBANK
	.align		4
        /*003c*/ 	.byte	0x04, 0x0a
        /*003e*/ 	.short	(.L_160 - .L_159)
	.align		4
.L_159:
        /*0040*/ 	.word	index@(.nv.constant0._Z15gpuGenerateRandPd)
        /*0044*/ 	.short	0x0380
        /*0046*/ 	.short	0x0008


	//----- nvinfo : EIATTR_SW_WAR
	.align		4
.L_160:
        /*0048*/ 	.byte	0x04, 0x36
        /*004a*/ 	.short	(.L_162 - .L_161)
.L_161:
        /*004c*/ 	.word	0x00000008
.L_162:


//--------------------- .nv.info._Z36update_AllParticle_position_velocityP5SwarmPdS1_S1_iii --------------------------
	.section	.nv.info._Z36update_AllParticle_position_velocityP5SwarmPdS1_S1_iii,"",@"SHT_CUDA_INFO"
	.sectionflags	@""
	.align	4


	//----- nvinfo : EIATTR_CUDA_API_VERSION
	.align		4
        /*0000*/ 	.byte	0x04, 0x37
        /*0002*/ 	.short	(.L_164 - .L_163)
.L_163:
        /*0004*/ 	.word	0x00000082


	//----- nvinfo : EIATTR_KPARAM_INFO
	.align		4
.L_164:
        /*0008*/ 	.byte	0x04, 0x17
        /*000a*/ 	.short	(.L_166 - .L_165)
.L_165:
        /*000c*/ 	.word	0x00000000
        /*0010*/ 	.short	0x0006
        /*0012*/ 	.short	0x0028
        /*0014*/ 	.byte	0x00, 0xf0, 0x11, 0x00


	//----- nvinfo : EIATTR_KPARAM_INFO
	.align		4
.L_166:
        /*0018*/ 	.byte	0x04, 0x17
        /*001a*/ 	.short	(.L_168 - .L_167)
.L_167:
        /*001c*/ 	.word	0x00000000
        /*0020*/ 	.short	0x0005
        /*0022*/ 	.short	0x0024
        /*0024*/ 	.byte	0x00, 0xf0, 0x11, 0x00


	//----- nvinfo : EIATTR_KPARAM_INFO
	.align		4
.L_168:
        /*0028*/ 	.byte	0x04, 0x17
        /*002a*/ 	.short	(.L_170 - .L_169)
.L_169:
        /*002c*/ 	.word	0x00000000
        /*0030*/ 	.short	0x0004
        /*0032*/ 	.short	0x0020
        /*0034*/ 	.byte	0x00, 0xf0, 0x11, 0x00


	//----- nvinfo : EIATTR_KPARAM_INFO
	.align		4
.L_170:
        /*0038*/ 	.byte	0x04, 0x17
        /*003a*/ 	.short	(.L_172 - .L_171)
.L_171:
        /*003c*/ 	.word	0x00000000
        /*0040*/ 	.short	0x0003
        /*0042*/ 	.short	0x0018
        /*0044*/ 	.byte	0x00, 0xf5, 0x21, 0x00


	//----- nvinfo : EIATTR_KPARAM_INFO
	.align		4
.L_172:
        /*0048*/ 	.byte	0x04, 0x17
        /*004a*/ 	.short	(.L_174 - .L_173)
.L_173:
        /*004c*/ 	.word	0x00000000
        /*0050*/ 	.short	0x0002
        /*0052*/ 	.short	0x0010
        /*0054*/ 	.byte	0x00, 0xf5, 0x21, 0x00


	//----- nvinfo : EIATTR_KPARAM_INFO
	.align		4
.L_174:
        /*0058*/ 	.byte	0x04, 0x17
        /*005a*/ 	.short	(.L_176 - .L_175)
.L_175:
        /*005c*/ 	.word	0x00000000
        /*0060*/ 	.short	0x0001
        /*0062*/ 	.short	0x0008
        /*0064*/ 	.byte	0x00, 0xf5, 0x21, 0x00


	//----- nvinfo : EIATTR_KPARAM_INFO
	.align		4
.L_176:
        /*0068*/ 	.byte	0x04, 0x17
        /*006a*/ 	.short	(.L_178 - .L_177)
.L_177:
        /*006c*/ 	.word	0x00000000
        /*0070*/ 	.short	0x0000
        /*0072*/ 	.short	0x0000
        /*0074*/ 	.byte	0x00, 0xf5, 0x21, 0x00


	//----- nvinfo : EIATTR_SPARSE_MMA_MASK
	.align		4
.L_178:
        /*0078*/ 	.byte	0x03, 0x50
        /*007a*/ 	.short	0x0000


	//----- nvinfo : EIATTR_MAXREG_COUNT
	.align		4
        /*007c*/ 	.byte	0x03, 0x1b
        /*007e*/ 	.short	0x00ff


	//----- nvinfo : EIATTR_MERCURY_ISA_VERSION
	.align		4
        /*0080*/ 	.byte	0x03, 0x5f
        /*0082*/ 	.short	0x0101


	//----- nvinfo : EIATTR_VRC_CTA_INIT_COUNT
	.align		4
        /*0084*/ 	.byte	0x02, 0x4a
	.zero		1
	.zero		1


	//----- nvinfo : EIATTR_EXIT_INSTR_OFFSETS
	.align		4
        /*0088*/ 	.byte	0x04, 0x1c
        /*008a*/ 	.short	(.L_180 - .L_179)


	//   ....[0]....
.L_179:
        /*008c*/ 	.word	0x00000080


	//   ....[1]....
        /*0090*/ 	.word	0x000000b0


	//   ....[2]....
        /*0094*/ 	.word	0x000006f0


	//----- nvinfo : EIATTR_CBANK_PARAM_SIZE
	.align		4
.L_180:
        /*0098*/ 	.byte	0x03, 0x19
        /*009a*/ 	.short	0x002c


	//----- nvinfo : EIATTR_PARAM_CBANK
	.align		4
        /*009c*/ 	.byte	0x04, 0x0a
        /*009e*/ 	.short	(.L_182 - .L_181)
	.align		4
.L_181:
        /*00a0*/ 	.word	index@(.nv.constant0._Z36update_AllParticle_position_velocityP5SwarmPdS1_S1_iii)
        /*00a4*/ 	.short	0x0380
        /*00a6*/ 	.short	0x002c


	//----- nvinfo : EIATTR_SW_WAR
	.align		4
.L_182:
        /*00a8*/ 	.byte	0x04, 0x36
        /*00aa*/ 	.short	(.L_184 - .L_183)
.L_183:
        /*00ac*/ 	.word	0x00000008
.L_184:


//--------------------- .nv.callgraph             --------------------------
	.section	.nv.callgraph,"",@"SHT_CUDA_CALLGRAPH"
	.align	4
	.sectionentsize	8
	.align		4
        /*0000*/ 	.word	0x00000000
	.align		4
        /*0004*/ 	.word	0xffffffff
	.align		4
        /*0008*/ 	.word	0x00000000
	.align		4
        /*000c*/ 	.word	0xfffffffe
	.align		4
        /*0010*/ 	.word	0x00000000
	.align		4
        /*0014*/ 	.word	0xfffffffd
	.align		4
        /*0018*/ 	.word	0x00000000
	.align		4
        /*001c*/ 	.word	0xfffffffc


//--------------------- .nv.constant4             --------------------------
	.section	.nv.constant4,"a",@progbits
	.align	8
	.align		8
.nv.constant4:
        /*0000*/ 	.dword	precalc_xorwow_matrix
	.align		8
        /*0008*/ 	.dword	precalc_xorwow_offset_matrix
	.align		8
        /*0010*/ 	.dword	mrg32k3aM1
	.align		8
        /*0018*/ 	.dword	mrg32k3aM2
	.align		8
        /*0020*/ 	.dword	mrg32k3aM1SubSeq
	.align		8
        /*0028*/ 	.dword	mrg32k3aM2SubSeq
	.align		8
        /*0030*/ 	.dword	mrg32k3aM1Seq
	.align		8
        /*0038*/ 	.dword	mrg32k3aM2Seq


//--------------------- .nv.constant3             --------------------------
	.section	.nv.constant3,"a",@progbits
	.align	8
.nv.constant3:
	.type		__cr_lgamma_table,@object
	.size		__cr_lgamma_table,(.L_8 - __cr_lgamma_table)
__cr_lgamma_table:
        /*0000*/ 	.byte	0x00, 0x00, 0x00, 0x00, 0x00, 0x00, 0x00, 0x00, 0x00, 0x00, 0x00, 0x00, 0x00, 0x00, 0x00, 0x00
        /*0010*/ 	.byte	0xef, 0x39, 0xfa, 0xfe, 0x42, 0x2e, 0xe6, 0x3f, 0x02, 0x20, 0x2a, 0xfa, 0x0b, 0xab, 0xfc, 0x3f
        /*0020*/ 	.byte	0xf9, 0x2c, 0x92, 0x7c, 0xa7, 0x6c, 0x09, 0x40, 0xc9, 0x79, 0x44, 0x3c, 0x64, 0x26, 0x13, 0x40
        /*0030*/ 	.byte	0xca, 0x01, 0xcf, 0x3a, 0x27, 0x51, 0x1a, 0x40, 0x30, 0xcc, 0x2d, 0xf3, 0xe1, 0x0c, 0x21, 0x40
        /*0040*/ 	.byte	0x0d, 0xb7, 0xfc, 0x82, 0x8e, 0x35, 0x25, 0x40
.L_8:


//--------------------- .text._Z24update_position_velocityP8ParticlePdS1_S1_ --------------------------
	.section	.text._Z24update_position_velocityP8ParticlePdS1_S1_,"ax",@progbits
	.align	128
        .global         _Z24update_position_velocityP8ParticlePdS1_S1_
        .type           _Z24update_position_velocityP8ParticlePdS1_S1_,@function
        .size           _Z24update_position_velocityP8ParticlePdS1_S1_,(.L_x_48 - _Z24update_position_velocityP8ParticlePdS1_S1_)
        .other          _Z24update_position_velocityP8ParticlePdS1_S1_,@"STO_CUDA_ENTRY STV_DEFAULT"
_Z24update_position_velocityP8ParticlePdS1_S1_:
.text._Z24update_position_velocityP8ParticlePdS1_S1_:
[----:B------:R-:W-:Y:S01]  /*0000*/  LDC R1, c[0x0][0x37c] ;  /* 0x0000df00ff017b82 */ /* 0x000fe20000000800 */
[----:B------:R-:W0:Y:S07]  /*0010*/  S2R R0, SR_TID.X ;  /* 0x0000000000007919 */ /* 0x000e2e0000002100 */
[----:B------:R-:W0:Y:S01]  /*0020*/  S2UR UR6, SR_CTAID.X ;  /* 0x00000000000679c3 */ /* 0x000e220000002500 */
[----:B------:R-:W1:Y:S07]  /*0030*/  LDCU.64 UR4, c[0x0][0x358] ;  /* 0x00006b00ff0477ac */ /* 0x000e6e0008000a00 */
[----:B------:R-:W0:Y:S08]  /*0040*/  LDC R5, c[0x0][0x360] ;  /* 0x0000d800ff057b82 */ /* 0x000e300000000800 */
[----:B------:R-:W2:Y:S01]  /*0050*/  LDC.64 R2, c[0x0][0x380] ;  /* 0x0000e000ff027b82 */ /* 0x000ea20000000a00 */
[----:B0-----:R-:W-:-:S04]  /*0060*/  IMAD R0, R5, UR6, R0 ;  /* 0x0000000605007c24 */ /* 0x001fc8000f8e0200 */
[----:B--2---:R-:W-:-:S05]  /*0070*/  IMAD.WIDE R2, R0, 0x28, R2 ;  /* 0x0000002800027825 */ /* 0x004fca00078e0202 */
[----:B-1----:R-:W2:Y:S04]  /*0080*/  LDG.E.64 R10, desc[UR4][R2.64+0x8] ;  /* 0x00000804020a7981 */ /* 0x002ea8000c1e1b00 */
[----:B------:R-:W3:Y:S04]  /*0090*/  LDG.E.64 R8, desc[UR4][R2.64] ;  /* 0x0000000402087981 */ /* 0x000ee8000c1e1b00 */
[----:B--2---:R-:W2:Y:S04]  /*00a0*/  LDG.E.64 R10, desc[UR4][R10.64] ;  /* 0x000000040a0a7981 */ /* 0x004ea8000c1e1b00 */
[----:B---3--:R-:W2:Y:S02]  /*00b0*/  LDG.E.64 R4, desc[UR4][R8.64] ;  /* 0x0000000408047981 */ /* 0x008ea4000c1e1b00 */
[----:B--2---:R-:W-:-:S07]  /*00c0*/  DADD R12, R4, R10 ;  /* 0x00000000040c7229 */ /* 0x004fce000000000a */
[----:B------:R0:W-:Y:S04]  /*00d0*/  STG.E.64 desc[UR4][R8.64], R12 ;  /* 0x0000000c08007986 */ /* 0x0001e8000c101b04 */
[----:B------:R-:W2:Y:S01]  /*00e0*/  LDG.E.64 R14, desc[UR4][R2.64] ;  /* 0x00000004020e7981 */ /* 0x000ea2000c1e1b00 */
[----:B------:R-:W1:Y:S08]  /*00f0*/  LDC.64 R4, c[0x0][0x388] ;  /* 0x0000e200ff047b82 */ /* 0x000e700000000a00 */
[----:B0-----:R-:W0:Y:S01]  /*0100*/  LDC.64 R12, c[0x0][0x398] ;  /* 0x0000e600ff0c7b82 */ /* 0x001e220000000a00 */
[----:B-1----:R-:W3:Y:S04]  /*0110*/  LDG.E.64 R16, desc[UR4][R4.64+0x8] ;  /* 0x0000080404107981 */ /* 0x002ee8000c1e1b00 */
[----:B--2---:R-:W3:Y:S02]  /*0120*/  LDG.E.64 R6, desc[UR4][R14.64] ;  /* 0x000000040e067981 */ /* 0x004ee4000c1e1b00 */
[----:B---3--:R-:W-:-:S14]  /*0130*/  DSETP.GT.AND P0, PT, R6, R16, PT ;  /* 0x000000100600722a */ /* 0x008fdc0003f04000 */
[----:B------:R1:W-:Y:S04]  /*0140*/  @P0 STG.E.64 desc[UR4][R14.64], R16 ;  /* 0x000000100e000986 */ /* 0x0003e8000c101b04 */
[----:B------:R-:W2:Y:S04]  /*0150*/  LDG.E.64 R18, desc[UR4][R4.64] ;  /* 0x0000000404127981 */ /* 0x000ea8000c1e1b00 */
[----:B-1----:R-:W3:Y:S04]  /*0160*/  @P0 LDG.E.64 R14, desc[UR4][R2.64] ;  /* 0x00000004020e0981 */ /* 0x002ee8000c1e1b00 */
[----:B---3--:R-:W2:Y:S01]  /*0170*/  @P0 LDG.E.64 R6, desc[UR4][R14.64] ;  /* 0x000000040e060981 */ /* 0x008ea2000c1e1b00 */
[----:B------:R-:W1:Y:S01]  /*0180*/  LDC.64 R8, c[0x0][0x390] ;  /* 0x0000e400ff087b82 */ /* 0x000e620000000a00 */
[----:B--2---:R-:W-:-:S14]  /*0190*/  DSETP.GEU.AND P0, PT, R6, R18, PT ;  /* 0x000000120600722a */ /* 0x004fdc0003f0e000 */
[----:B------:R2:W-:Y:S04]  /*01a0*/  @!P0 STG.E.64 desc[UR4][R14.64], R18 ;  /* 0x000000120e008986 */ /* 0x0005e8000c101b04 */
[----:B------:R-:W3:Y:S04]  /*01b0*/  @!P0 LDG.E.64 R20, desc[UR4][R2.64] ;  /* 0x0000000402148981 */ /* 0x000ee8000c1e1b00 */
[----:B------:R-:W4:Y:S04]  /*01c0*/  LDG.E.64 R22, desc[UR4][R2.64+0x10] ;  /* 0x0000100402167981 */ /* 0x000f28000c1e1b00 */
[----:B------:R-:W5:Y:S01]  /*01d0*/  LDG.E.64 R10, desc[UR4][R2.64+0x8] ;  /* 0x00000804020a7981 */ /* 0x000f62000c1e1b00 */
[----:B0-----:R-:W-:-:S03]  /*01e0*/  IMAD.WIDE R12, R0, 0x8, R12 ;  /* 0x00000008000c7825 */ /* 0x001fc600078e020c */
[----:B-1----:R-:W5:Y:S04]  /*01f0*/  LDG.E.64 R24, desc[UR4][R8.64] ;  /* 0x0000000408187981 */ /* 0x002f68000c1e1b00 */
[----:B--2---:R-:W2:Y:S04]  /*0200*/  LDG.E.64 R14, desc[UR4][R12.64] ;  /* 0x000000040c0e7981 */ /* 0x004ea8000c1e1b00 */
[----:B---3--:R-:W3:Y:S04]  /*0210*/  @!P0 LDG.E.64 R6, desc[UR4][R20.64] ;  /* 0x0000000414068981 */ /* 0x008ee8000c1e1b00 */
[----:B----4-:R-:W3:Y:S04]  /*0220*/  LDG.E.64 R22, desc[UR4][R22.64] ;  /* 0x0000000416167981 */ /* 0x010ee8000c1e1b00 */
[----:B-----5:R-:W4:Y:S01]  /*0230*/  LDG.E.64 R26, desc[UR4][R10.64] ;  /* 0x000000040a1a7981 */ /* 0x020f22000c1e1b00 */
[----:B------:R-:W-:Y:S01]  /*0240*/  UMOV UR6, 0xcccccccd ;  /* 0xcccccccd00067882 */ /* 0x000fe20000000000 */
[----:B------:R-:W-:Y:S01]  /*0250*/  UMOV UR7, 0x3feccccc ;  /* 0x3feccccc00077882 */ /* 0x000fe20000000000 */
[----:B---3--:R-:W-:-:S02]  /*0260*/  DADD R16, R22, -R6 ;  /* 0x0000000016107229 */ /* 0x008fc40000000806 */
[----:B----4-:R-:W-:Y:S02]  /*0270*/  DMUL R26, R26, UR6 ;  /* 0x000000061a1a7c28 */ /* 0x010fe40008000000 */
[----:B------:R-:W-:Y:S02]  /*0280*/  DADD R24, R24, -R6 ;  /* 0x0000000018187229 */ /* 0x000fe40000000806 */
[----:B--2---:R-:W-:-:S04]  /*0290*/  DADD R6, R14, R14 ;  /* 0x000000000e067229 */ /* 0x004fc8000000000e */
[----:B------:R-:W-:-:S08]  /*02a0*/  DFMA R16, R14, R16, R26 ;  /* 0x000000100e10722b */ /* 0x000fd0000000001a */
[----:B------:R-:W-:-:S07]  /*02b0*/  DFMA R16, R6, R24, R16 ;  /* 0x000000180610722b */ /* 0x000fce0000000010 */
[----:B------:R0:W-:Y:S04]  /*02c0*/  STG.E.64 desc[UR4][R10.64], R16 ;  /* 0x000000100a007986 */ /* 0x0001e8000c101b04 */
[----:B------:R-:W2:Y:S04]  /*02d0*/  LDG.E.64 R18, desc[UR4][R2.64+0x8] ;  /* 0x0000080402127981 */ /* 0x000ea8000c1e1b00 */
[----:B------:R-:W3:Y:S04]  /*02e0*/  LDG.E.64 R14, desc[UR4][R2.64] ;  /* 0x00000004020e7981 */ /* 0x000ee8000c1e1b00 */
[----:B--2---:R-:W2:Y:S04]  /*02f0*/  LDG.E.64 R18, desc[UR4][R18.64+0x8] ;  /* 0x0000080412127981 */ /* 0x004ea8000c1e1b00 */
[----:B---3--:R-:W2:Y:S02]  /*0300*/  LDG.E.64 R6, desc[UR4][R14.64+0x8] ;  /* 0x000008040e067981 */ /* 0x008ea4000c1e1b00 */
[----:B--2---:R-:W-:-:S07]  /*0310*/  DADD R20, R6, R18 ;  /* 0x0000000006147229 */ /* 0x004fce0000000012 */
[----:B------:R-:W-:Y:S04]  /*0320*/  STG.E.64 desc[UR4][R14.64+0x8], R20 ;  /* 0x000008140e007986 */ /* 0x000fe8000c101b04 */
[----:B------:R-:W2:Y:S04]  /*0330*/  LDG.E.64 R22, desc[UR4][R2.64] ;  /* 0x0000000402167981 */ /* 0x000ea8000c1e1b00 */
[----:B------:R-:W3:Y:S04]  /*0340*/  LDG.E.64 R24, desc[UR4][R4.64+0x18] ;  /* 0x0000180404187981 */ /* 0x000ee8000c1e1b00 */
[----:B--2---:R-:W3:Y:S02]  /*0350*/  LDG.E.64 R6, desc[UR4][R22.64+0x8] ;  /* 0x0000080416067981 */ /* 0x004ee4000c1e1b00 */
[----:B---3--:R-:W-:-:S14]  /*0360*/  DSETP.GT.AND P0, PT, R6, R24, PT ;  /* 0x000000180600722a */ /* 0x008fdc0003f04000 */
[----:B------:R1:W-:Y:S04]  /*0370*/  @P0 STG.E.64 desc[UR4][R22.64+0x8], R24 ;  /* 0x0000081816000986 */ /* 0x0003e8000c101b04 */
[----:B0-----:R-:W2:Y:S04]  /*0380*/  LDG.E.64 R16, desc[UR4][R4.64+0x10] ;  /* 0x0000100404107981 */ /* 0x001ea8000c1e1b00 */
[----:B-1----:R-:W3:Y:S04]  /*0390*/  @P0 LDG.E.64 R22, desc[UR4][R2.64] ;  /* 0x0000000402160981 */ /* 0x002ee8000c1e1b00 */
[----:B---3--:R-:W2:Y:S02]  /*03a0*/  @P0 LDG.E.64 R6, desc[UR4][R22.64+0x8] ;  /* 0x0000080416060981 */ /* 0x008ea4000c1e1b00 */
[----:B--2---:R-:W-:-:S14]  /*03b0*/  DSETP.GEU.AND P0, PT, R6, R16, PT ;  /* 0x000000100600722a */ /* 0x004fdc0003f0e000 */
[----:B------:R-:W-:Y:S04]  /*03c0*/  @!P0 STG.E.64 desc[UR4][R22.64+0x8], R16 ;  /* 0x0000081016008986 */ /* 0x000fe8000c101b04 */
[----:B------:R-:W2:Y:S04]  /*03d0*/  @!P0 LDG.E.64 R14, desc[UR4][R2.64] ;  /* 0x00000004020e8981 */ /* 0x000ea8000c1e1b00 */
[----:B------:R-:W3:Y:S04]  /*03e0*/  LDG.E.64 R20, desc[UR4][R2.64+0x10] ;  /* 0x0000100402147981 */ /* 0x000ee8000c1e1b00 */
[----:B------:R-:W4:Y:S04]  /*03f0*/  LDG.E.64 R10, desc[UR4][R2.64+0x8] ;  /* 0x00000804020a7981 */ /* 0x000f28000c1e1b00 */
[----:B------:R-:W5:Y:S04]  /*0400*/  LDG.E.64 R8, desc[UR4][R8.64+0x8] ;  /* 0x0000080408087981 */ /* 0x000f68000c1e1b00 */
[----:B------:R-:W5:Y:S04]  /*0410*/  LDG.E.64 R18, desc[UR4][R12.64+0x8] ;  /* 0x000008040c127981 */ /* 0x000f68000c1e1b00 */
[----:B------:R-:W5:Y:S04]  /*0420*/  LDG.E.64 R4, desc[UR4][R12.64] ;  /* 0x000000040c047981 */ /* 0x000f68000c1e1b00 */
[----:B--2---:R-:W2:Y:S04]  /*0430*/  @!P0 LDG.E.64 R6, desc[UR4][R14.64+0x8] ;  /* 0x000008040e068981 */ /* 0x004ea8000c1e1b00 */
[----:B---3--:R-:W2:Y:S04]  /*0440*/  LDG.E.64 R20, desc[UR4][R20.64+0x8] ;  /* 0x0000080414147981 */ /* 0x008ea8000c1e1b00 */
[----:B----4-:R-:W3:Y:S01]  /*0450*/  LDG.E.64 R26, desc[UR4][R10.64+0x8] ;  /* 0x000008040a1a7981 */ /* 0x010ee2000c1e1b00 */
[----:B-----5:R-:W-:-:S02]  /*0460*/  DADD R18, R18, R18 ;  /* 0x0000000012127229 */ /* 0x020fc40000000012 */
[--C-:B--2---:R-:W-:Y:S02]  /*0470*/  DADD R24, R20, -R6.reuse ;  /* 0x0000000014187229 */ /* 0x104fe40000000806 */
[----:B---3--:R-:W-:Y:S02]  /*0480*/  DMUL R26, R26, UR6 ;  /* 0x000000061a1a7c28 */ /* 0x008fe40008000000 */
[----:B------:R-:W-:-:S06]  /*0490*/  DADD R6, R8, -R6 ;  /* 0x0000000008067229 */ /* 0x000fcc0000000806 */
[----:B------:R-:W-:-:S08]  /*04a0*/  DFMA R4, R4, R24, R26 ;  /* 0x000000180404722b */ /* 0x000fd0000000001a */
[----:B------:R-:W-:-:S07]  /*04b0*/  DFMA R4, R18, R6, R4 ;  /* 0x000000061204722b */ /* 0x000fce0000000004 */
[----:B------:R-:W-:Y:S01]  /*04c0*/  STG.E.64 desc[UR4][R10.64+0x8], R4 ;  /* 0x000008040a007986 */ /* 0x000fe2000c101b04 */
[----:B------:R-:W-:Y:S05]  /*04d0*/  EXIT ;  /* 0x000000000000794d */ /* 0x000fea0003800000 */
.L_x_0:
[----:B------:R-:W-:-:S00]  /*04e0*/  BRA `(.L_x_0) ;  /* 0xfffffffc00fc7947 */ /* 0x000fc0000383ffff */
[----:B------:R-:W-:-:S00]  /*04f0*/  NOP ;  /* 0x0000000000007918 */ /* 0x000fc00000000000 */
        /* <DEDUP_REMOVED lines=8> */
.L_x_48:


//--------------------- .text._Z12update_gbestP8ParticlePdS1_ --------------------------
	.section	.text._Z12update_gbestP8ParticlePdS1_,"ax",@progbits
	.align	128
        .global         _Z12update_gbestP8ParticlePdS1_
        .type           _Z12update_gbestP8ParticlePdS1_,@function
        .size           _Z12update_gbestP8ParticlePdS1_,(.L_x_49 - _Z12update_gbestP8ParticlePdS1_)
        .other          _Z12update_gbestP8ParticlePdS1_,@"STO_CUDA_ENTRY STV_DEFAULT"
_Z12update_gbestP8ParticlePdS1_:
.text._Z12update_gbestP8ParticlePdS1_:
[----:B------:R-:W-:Y:S01]  /*0000*/  LDC R1, c[0x0][0x37c] ;  /* 0x0000df00ff017b82 */ /* 0x000fe20000000800 */
[----:B------:R-:W0:Y:S07]  /*0010*/  S2R R5, SR_TID.X ;  /* 0x0000000000057919 */ /* 0x000e2e0000002100 */
[----:B------:R-:W0:Y:S01]  /*0020*/  S2UR UR6, SR_CTAID.X ;  /* 0x00000000000679c3 */ /* 0x000e220000002500 */
[----:B------:R-:W1:Y:S07]  /*0030*/  LDCU.64 UR4, c[0x0][0x358] ;  /* 0x00006b00ff0477ac */ /* 0x000e6e0008000a00 */
[----:B------:R-:W0:Y:S08]  /*0040*/  LDC R0, c[0x0][0x360] ;  /* 0x0000d800ff007b82 */ /* 0x000e300000000800 */
[----:B------:R-:W2:Y:S08]  /*0050*/  LDC.64 R2, c[0x0][0x380] ;  /* 0x0000e000ff027b82 */ /* 0x000eb00000000a00 */
[----:B------:R-:W3:Y:S01]  /*0060*/  LDC.64 R6, c[0x0][0x390] ;  /* 0x0000e400ff067b82 */ /* 0x000ee20000000a00 */
[----:B0-----:R-:W-:-:S04]  /*0070*/  IMAD R5, R0, UR6, R5 ;  /* 0x0000000600057c24 */ /* 0x001fc8000f8e0205 */
[----:B--2---:R-:W-:-:S05]  /*0080*/  IMAD.WIDE R2, R5, 0x28, R2 ;  /* 0x0000002805027825 */ /* 0x004fca00078e0202 */
[----:B-1----:R-:W2:Y:S04]  /*0090*/  LDG.E.64 R4, desc[UR4][R2.64+0x20] ;  /* 0x0000200402047981 */ /* 0x002ea8000c1e1b00 */
[----:B---3--:R-:W3:Y:S02]  /*00a0*/  LDG.E.64 R8, desc[UR4][R6.64] ;  /* 0x0000000406087981 */ /* 0x008ee4000c1e1b00 */
[----:B---3--:R-:W-:Y:S02]  /*00b0*/  DSETP.NEU.AND P0, PT, R8, -1, PT ;  /* 0xbff000000800742a */ /* 0x008fe40003f0d000 */
[----:B--2---:R-:W-:-:S14]  /*00c0*/  DSETP.GEU.AND P1, PT, R4, R8, PT ;  /* 0x000000080400722a */ /* 0x004fdc0003f2e000 */
[----:B------:R-:W-:Y:S05]  /*00d0*/  @P0 EXIT P1 ;  /* 0x000000000000094d */ /* 0x000fea0000800000 */
[----:B------:R-:W2:Y:S01]  /*00e0*/  LDG.E.64 R4, desc[UR4][R2.64] ;  /* 0x0000000402047981 */ /* 0x000ea2000c1e1b00 */
[----:B------:R-:W0:Y:S03]  /*00f0*/  LDC.64 R8, c[0x0][0x388] ;  /* 0x0000e200ff087b82 */ /* 0x000e260000000a00 */
[----:B--2---:R-:W0:Y:S04]  /*0100*/  LDG.E.64 R4, desc[UR4][R4.64] ;  /* 0x0000000404047981 */ /* 0x004e28000c1e1b00 */
[----:B0-----:R-:W-:Y:S04]  /*0110*/  STG.E.64 desc[UR4][R8.64], R4 ;  /* 0x0000000408007986 */ /* 0x001fe8000c101b04 */
[----:B------:R-:W2:Y:S04]  /*0120*/  LDG.E.64 R10, desc[UR4][R2.64] ;  /* 0x00000004020a7981 */ /* 0x000ea8000c1e1b00 */
[----:B--2---:R-:W2:Y:S04]  /*0130*/  LDG.E.64 R10, desc[UR4][R10.64+0x8] ;  /* 0x000008040a0a7981 */ /* 0x004ea8000c1e1b00 */
[----:B--2---:R-:W-:Y:S04]  /*0140*/  STG.E.64 desc[UR4][R8.64+0x8], R10 ;  /* 0x0000080a08007986 */ /* 0x004fe8000c101b04 */
[----:B------:R-:W2:Y:S04]  /*0150*/  LDG.E.64 R12, desc[UR4][R2.64+0x20] ;  /* 0x00002004020c7981 */ /* 0x000ea8000c1e1b00 */
[----:B--2---:R-:W-:Y:S01]  /*0160*/  STG.E.64 desc[UR4][R6.64], R12 ;  /* 0x0000000c06007986 */ /* 0x004fe2000c101b04 */
[----:B------:R-:W-:Y:S05]  /*0170*/  EXIT ;  /* 0x000000000000794d */ /* 0x000fea0003800000 */
.L_x_1:
        /* <DEDUP_REMOVED lines=16> */
.L_x_49:


//--------------------- .text._Z21evaluate_update_pbestP8Particle --------------------------
	.section	.text._Z21evaluate_update_pbestP8Particle,"ax",@progbits
	.align	128
        .global         _Z21evaluate_update_pbestP8Particle
        .type           _Z21evaluate_update_pbestP8Particle,@function
        .size           _Z21evaluate_update_pbestP8Particle,(.L_x_50 - _Z21evaluate_update_pbestP8Particle)
        .other          _Z21evaluate_update_pbestP8Particle,@"STO_CUDA_ENTRY STV_DEFAULT"
_Z21evaluate_update_pbestP8Particle:
.text._Z21evaluate_update_pbestP8Particle:
        /* <DEDUP_REMOVED lines=9> */
[----:B------:R-:W2:Y:S02]  /*0090*/  LDG.E.64 R6, desc[UR4][R2.64+0x18] ;  /* 0x0000180402067981 */ /* 0x000ea4000c1e1b00 */
[----:B--2---:R-:W-:-:S14]  /*00a0*/  DSETP.GEU.AND P0, PT, R4, R6, PT ;  /* 0x000000060400722a */ /* 0x004fdc0003f0e000 */
[----:B------:R-:W-:Y:S05]  /*00b0*/  @P0 EXIT ;  /* 0x000000000000094d */ /* 0x000fea0003800000 */
[----:B------:R-:W2:Y:S04]  /*00c0*/  LDG.E.64 R6, desc[UR4][R2.64] ;  /* 0x0000000402067981 */ /* 0x000ea8000c1e1b00 */
[----:B------:R-:W-:Y:S04]  /*00d0*/  STG.E.64 desc[UR4][R2.64+0x18], R4 ;  /* 0x0000180402007986 */ /* 0x000fe8000c101b04 */
[----:B--2---:R-:W-:Y:S01]  /*00e0*/  STG.E.64 desc[UR4][R2.64+0x10], R6 ;  /* 0x0000100602007986 */ /* 0x004fe2000c101b04 */
[----:B------:R-:W-:Y:S05]  /*00f0*/  EXIT ;  /* 0x000000000000794d */ /* 0x000fea0003800000 */
.L_x_2:
        /* <DEDUP_REMOVED lines=16> */
.L_x_50:


//--------------------- .text._Z17calculate_fitnessP8Particle --------------------------
	.section	.text._Z17calculate_fitnessP8Particle,"ax",@progbits
	.align	128
        .global         _Z17calculate_fitnessP8Particle
        .type           _Z17calculate_fitnessP8Particle,@function
        .size           _Z17calculate_fitnessP8Particle,(.L_x_46 - _Z17calculate_fitnessP8Particle)
        .other          _Z17calculate_fitnessP8Particle,@"STO_CUDA_ENTRY STV_DEFAULT"
_Z17calculate_fitnessP8Particle:
.text._Z17calculate_fitnessP8Particle:
        /* <DEDUP_REMOVED lines=9> */
[----:B--2---:R-:W2:Y:S01]  /*0090*/  LD.E.64 R6, desc[UR4][R8.64] ;  /* 0x0000000408067980 */ /* 0x004ea2000c101b00 */
[----:B------:R-:W-:Y:S01]  /*00a0*/  BSSY.RECONVERGENT B0, `(.L_x_3) ;  /* 0x0000004000007945 */ /* 0x000fe20003800200 */
[----:B------:R-:W-:Y:S01]  /*00b0*/  MOV R0, 0xe0 ;  /* 0x000000e000007802 */ /* 0x000fe20000000f00 */
[----:B--2---:R-:W-:-:S11]  /*00c0*/  DADD R22, -RZ, |R6| ;  /* 0x00000000ff167229 */ /* 0x004fd60000000506 */
[----:B------:R-:W-:Y:S05]  /*00d0*/  CALL.REL.NOINC `($_Z17calculate_fitnessP8Particle$__internal_accurate_pow) ;  /* 0x0000000400307944 */ /* 0x000fea0003c00000 */
[----:B------:R-:W-:Y:S05]  /*00e0*/  BSYNC.RECONVERGENT B0 ;  /* 0x0000000000007941 */ /* 0x000fea0003800200 */
.L_x_3:
[----:B------:R-:W2:Y:S01]  /*00f0*/  LD.E.64 R4, desc[UR4][R8.64+0x8] ;  /* 0x0000080408047980 */ /* 0x000ea2000c101b00 */
[C---:B------:R-:W-:Y:S01]  /*0100*/  DADD R12, R6.reuse, 2 ;  /* 0x40000000060c7429 */ /* 0x040fe20000000000 */
[----:B------:R-:W-:Y:S01]  /*0110*/  BSSY.RECONVERGENT B0, `(.L_x_4) ;  /* 0x000000e000007945 */ /* 0x000fe20003800200 */
[----:B------:R-:W-:-:S06]  /*0120*/  DSETP.NEU.AND P0, PT, R6, RZ, PT ;  /* 0x000000ff0600722a */ /* 0x000fcc0003f0d000 */
[----:B------:R-:W-:Y:S02]  /*0130*/  FSEL R10, R10, RZ, P0 ;  /* 0x000000ff0a0a7208 */ /* 0x000fe40000000000 */
[----:B------:R-:W-:Y:S02]  /*0140*/  LOP3.LUT R12, R13, 0x7ff00000, RZ, 0xc0, !PT ;  /* 0x7ff000000d0c7812 */ /* 0x000fe400078ec0ff */
[----:B------:R-:W-:Y:S02]  /*0150*/  FSEL R11, R16, RZ, P0 ;  /* 0x000000ff100b7208 */ /* 0x000fe40000000000 */
[----:B------:R-:W-:Y:S01]  /*0160*/  ISETP.NE.AND P1, PT, R12, 0x7ff00000, PT ;  /* 0x7ff000000c00780c */ /* 0x000fe20003f25270 */
[----:B--2---:R-:W-:-:S12]  /*0170*/  DADD R22, -RZ, |R4| ;  /* 0x00000000ff167229 */ /* 0x004fd80000000504 */
[----:B------:R-:W-:Y:S05]  /*0180*/  @P1 BRA `(.L_x_5) ;  /* 0x0000000000181947 */ /* 0x000fea0003800000 */
[----:B------:R-:W-:-:S14]  /*0190*/  DSETP.NAN.AND P0, PT, R6, R6, PT ;  /* 0x000000060600722a */ /* 0x000fdc0003f08000 */
[----:B------:R-:W-:Y:S01]  /*01a0*/  @P0 DADD R10, R6, 2 ;  /* 0x40000000060a0429 */ /* 0x000fe20000000000 */
[----:B------:R-:W-:Y:S10]  /*01b0*/  @P0 BRA `(.L_x_5) ;  /* 0x00000000000c0947 */ /* 0x000ff40003800000 */
[----:B------:R-:W-:-:S14]  /*01c0*/  DSETP.NEU.AND P0, PT, |R6|, +INF , PT ;  /* 0x7ff000000600742a */ /* 0x000fdc0003f0d200 */
[----:B------:R-:W-:Y:S02]  /*01d0*/  @!P0 IMAD.MOV.U32 R10, RZ, RZ, 0x0 ;  /* 0x00000000ff0a8424 */ /* 0x000fe400078e00ff */
[----:B------:R-:W-:-:S07]  /*01e0*/  @!P0 IMAD.MOV.U32 R11, RZ, RZ, 0x7ff00000 ;  /* 0x7ff00000ff0b8424 */ /* 0x000fce00078e00ff */
.L_x_5:
[----:B------:R-:W-:Y:S05]  /*01f0*/  BSYNC.RECONVERGENT B0 ;  /* 0x0000000000007941 */ /* 0x000fea0003800200 */
.L_x_4:
[----:B------:R-:W-:Y:S01]  /*0200*/  DADD R10, RZ, R10 ;  /* 0x00000000ff0a7229 */ /* 0x000fe2000000000a */
[----:B------:R-:W-:Y:S01]  /*0210*/  BSSY.RECONVERGENT B0, `(.L_x_6) ;  /* 0x0000006000007945 */ /* 0x000fe20003800200 */
[----:B------:R-:W-:Y:S01]  /*0220*/  DSETP.NEU.AND P0, PT, R6, 1, PT ;  /* 0x3ff000000600742a */ /* 0x000fe20003f0d000 */
[----:B------:R-:W-:-:S07]  /*0230*/  MOV R0, 0x270 ;  /* 0x0000027000007802 */ /* 0x000fce0000000f00 */
[----:B------:R-:W-:Y:S02]  /*0240*/  FSEL R6, R10, RZ, P0 ;  /* 0x000000ff0a067208 */ /* 0x000fe40000000000 */
[----:B------:R-:W-:-:S07]  /*0250*/  FSEL R7, R11, 1.875, P0 ;  /* 0x3ff000000b077808 */ /* 0x000fce0000000000 */
[----:B------:R-:W-:Y:S05]  /*0260*/  CALL.REL.NOINC `($_Z17calculate_fitnessP8Particle$__internal_accurate_pow) ;  /* 0x0000000000cc7944 */ /* 0x000fea0003c00000 */
[----:B------:R-:W-:Y:S05]  /*0270*/  BSYNC.RECONVERGENT B0 ;  /* 0x0000000000007941 */ /* 0x000fea0003800200 */
.L_x_6:
[C---:B------:R-:W-:Y:S01]  /*0280*/  DADD R12, R4.reuse, 2 ;  /* 0x40000000040c7429 */ /* 0x040fe20000000000 */
[----:B------:R-:W-:Y:S01]  /*0290*/  BSSY.RECONVERGENT B0, `(.L_x_7) ;  /* 0x000000f000007945 */ /* 0x000fe20003800200 */
[----:B------:R-:W-:-:S06]  /*02a0*/  DSETP.NEU.AND P0, PT, R4, RZ, PT ;  /* 0x000000ff0400722a */ /* 0x000fcc0003f0d000 */
[----:B------:R-:W-:Y:S02]  /*02b0*/  FSEL R10, R10, RZ, P0 ;  /* 0x000000ff0a0a7208 */ /* 0x000fe40000000000 */
[----:B------:R-:W-:Y:S02]  /*02c0*/  LOP3.LUT R12, R13, 0x7ff00000, RZ, 0xc0, !PT ;  /* 0x7ff000000d0c7812 */ /* 0x000fe400078ec0ff */
[----:B------:R-:W-:Y:S02]  /*02d0*/  FSEL R11, R16, RZ, P0 ;  /* 0x000000ff100b7208 */ /* 0x000fe40000000000 */
[----:B------:R-:W-:-:S13]  /*02e0*/  ISETP.NE.AND P1, PT, R12, 0x7ff00000, PT ;  /* 0x7ff000000c00780c */ /* 0x000fda0003f25270 */
[----:B------:R-:W-:Y:S05]  /*02f0*/  @P1 BRA `(.L_x_8) ;  /* 0x0000000000201947 */ /* 0x000fea0003800000 */
[----:B------:R-:W-:-:S14]  /*0300*/  DSETP.NAN.AND P0, PT, R4, R4, PT ;  /* 0x000000040400722a */ /* 0x000fdc0003f08000 */
[----:B------:R-:W-:Y:S05]  /*0310*/  @P0 BRA `(.L_x_9) ;  /* 0x0000000000140947 */ /* 0x000fea0003800000 */
[----:B------:R-:W-:-:S14]  /*0320*/  DSETP.NEU.AND P0, PT, |R4|, +INF , PT ;  /* 0x7ff000000400742a */ /* 0x000fdc0003f0d200 */
[----:B------:R-:W-:Y:S05]  /*0330*/  @P0 BRA `(.L_x_8) ;  /* 0x0000000000100947 */ /* 0x000fea0003800000 */
[----:B------:R-:W-:Y:S02]  /*0340*/  IMAD.MOV.U32 R10, RZ, RZ, 0x0 ;  /* 0x00000000ff0a7424 */ /* 0x000fe400078e00ff */
[----:B------:R-:W-:Y:S01]  /*0350*/  IMAD.MOV.U32 R11, RZ, RZ, 0x7ff00000 ;  /* 0x7ff00000ff0b7424 */ /* 0x000fe200078e00ff */
[----:B------:R-:W-:Y:S06]  /*0360*/  BRA `(.L_x_8) ;  /* 0x0000000000047947 */ /* 0x000fec0003800000 */
.L_x_9:
[----:B------:R-:W-:-:S11]  /*0370*/  DADD R10, R4, 2 ;  /* 0x40000000040a7429 */ /* 0x000fd60000000000 */
.L_x_8:
[----:B------:R-:W-:Y:S05]  /*0380*/  BSYNC.RECONVERGENT B0 ;  /* 0x0000000000007941 */ /* 0x000fea0003800200 */
.L_x_7:
[----:B------:R-:W2:Y:S01]  /*0390*/  LD.E.64 R8, desc[UR4][R8.64+0x10] ;  /* 0x0000100408087980 */ /* 0x000ea2000c101b00 */
[----:B------:R-:W-:Y:S01]  /*03a0*/  DSETP.NEU.AND P0, PT, R4, 1, PT ;  /* 0x3ff000000400742a */ /* 0x000fe20003f0d000 */
[----:B------:R-:W-:Y:S01]  /*03b0*/  BSSY.RECONVERGENT B0, `(.L_x_10) ;  /* 0x0000007000007945 */ /* 0x000fe20003800200 */
[----:B------:R-:W-:-:S04]  /*03c0*/  MOV R0, 0x420 ;  /* 0x0000042000007802 */ /* 0x000fc80000000f00 */
[----:B------:R-:W-:Y:S02]  /*03d0*/  FSEL R4, R10, RZ, P0 ;  /* 0x000000ff0a047208 */ /* 0x000fe40000000000 */
[----:B------:R-:W-:-:S06]  /*03e0*/  FSEL R5, R11, 1.875, P0 ;  /* 0x3ff000000b057808 */ /* 0x000fcc0000000000 */
[----:B------:R-:W-:Y:S02]  /*03f0*/  DADD R6, R6, R4 ;  /* 0x0000000006067229 */ /* 0x000fe40000000004 */
[----:B--2---:R-:W-:-:S11]  /*0400*/  DADD R22, -RZ, |R8| ;  /* 0x00000000ff167229 */ /* 0x004fd60000000508 */
[----:B------:R-:W-:Y:S05]  /*0410*/  CALL.REL.NOINC `($_Z17calculate_fitnessP8Particle$__internal_accurate_pow) ;  /* 0x0000000000607944 */ /* 0x000fea0003c00000 */
[----:B------:R-:W-:Y:S05]  /*0420*/  BSYNC.RECONVERGENT B0 ;  /* 0x0000000000007941 */ /* 0x000fea0003800200 */
.L_x_10:
        /* <DEDUP_REMOVED lines=15> */
.L_x_13:
[----:B------:R-:W-:-:S11]  /*0520*/  DADD R10, R8, 2 ;  /* 0x40000000080a7429 */ /* 0x000fd60000000000 */
.L_x_12:
[----:B------:R-:W-:Y:S05]  /*0530*/  BSYNC.RECONVERGENT B0 ;  /* 0x0000000000007941 */ /* 0x000fea0003800200 */
.L_x_11:
[----:B------:R-:W-:-:S06]  /*0540*/  DSETP.NEU.AND P0, PT, R8, 1, PT ;  /* 0x3ff000000800742a */ /* 0x000fcc0003f0d000 */
[----:B------:R-:W-:Y:S02]  /*0550*/  FSEL R4, R10, RZ, P0 ;  /* 0x000000ff0a047208 */ /* 0x000fe40000000000 */
[----:B------:R-:W-:-:S06]  /*0560*/  FSEL R5, R11, 1.875, P0 ;  /* 0x3ff000000b057808 */ /* 0x000fcc0000000000 */
[----:B------:R-:W-:-:S07]  /*0570*/  DADD R6, R6, R4 ;  /* 0x0000000006067229 */ /* 0x000fce0000000004 */
[----:B------:R-:W-:Y:S01]  /*0580*/  STG.E.64 desc[UR4][R2.64+0x20], R6 ;  /* 0x0000200602007986 */ /* 0x000fe2000c101b04 */
[----:B------:R-:W-:Y:S05]  /*0590*/  EXIT ;  /* 0x000000000000794d */ /* 0x000fea0003800000 */
        .type           $_Z17calculate_fitnessP8Particle$__internal_accurate_pow,@function
        .size           $_Z17calculate_fitnessP8Particle$__internal_accurate_pow,(.L_x_46 - $_Z17calculate_fitnessP8Particle$__internal_accurate_pow)
$_Z17calculate_fitnessP8Particle$__internal_accurate_pow:
[----:B------:R-:W-:Y:S01]  /*05a0*/  ISETP.GT.U32.AND P0, PT, R23, 0xfffff, PT ;  /* 0x000fffff1700780c */ /* 0x000fe20003f04070 */
[----:B------:R-:W-:Y:S01]  /*05b0*/  IMAD.MOV.U32 R10, RZ, RZ, R23 ;  /* 0x000000ffff0a7224 */ /* 0x000fe200078e0017 */
[----:B------:R-:W-:Y:S01]  /*05c0*/  UMOV UR6, 0x7d2cafe2 ;  /* 0x7d2cafe200067882 */ /* 0x000fe20000000000 */
[----:B------:R-:W-:Y:S01]  /*05d0*/  IMAD.MOV.U32 R16, RZ, RZ, R22 ;  /* 0x000000ffff107224 */ /* 0x000fe200078e0016 */
[----:B------:R-:W-:Y:S01]  /*05e0*/  UMOV UR7, 0x3eb0f5ff ;  /* 0x3eb0f5ff00077882 */ /* 0x000fe20000000000 */
[----:B------:R-:W-:Y:S01]  /*05f0*/  UMOV UR8, 0x3b39803f ;  /* 0x3b39803f00087882 */ /* 0x000fe20000000000 */
[----:B------:R-:W-:-:S07]  /*0600*/  UMOV UR9, 0x3c7abc9e ;  /* 0x3c7abc9e00097882 */ /* 0x000fce0000000000 */
[----:B------:R-:W-:-:S10]  /*0610*/  @!P0 DMUL R20, R22, 1.80143985094819840000e+16 ;  /* 0x4350000016148828 */ /* 0x000fd40000000000 */
[----:B------:R-:W-:Y:S02]  /*0620*/  @!P0 IMAD.MOV.U32 R10, RZ, RZ, R21 ;  /* 0x000000ffff0a8224 */ /* 0x000fe400078e0015 */
[----:B------:R-:W-:Y:S01]  /*0630*/  @!P0 IMAD.MOV.U32 R16, RZ, RZ, R20 ;  /* 0x000000ffff108224 */ /* 0x000fe200078e0014 */
[----:B------:R-:W-:Y:S02]  /*0640*/  SHF.R.U32.HI R20, RZ, 0x14, R23 ;  /* 0x00000014ff147819 */ /* 0x000fe40000011617 */
[----:B------:R-:W-:Y:S02]  /*0650*/  LOP3.LUT R10, R10, 0x800fffff, RZ, 0xc0, !PT ;  /* 0x800fffff0a0a7812 */ /* 0x000fe400078ec0ff */
[----:B------:R-:W-:Y:S02]  /*0660*/  @!P0 LEA.HI R20, R21, 0xffffffca, RZ, 0xc ;  /* 0xffffffca15148811 */ /* 0x000fe400078f60ff */
[----:B------:R-:W-:Y:S01]  /*0670*/  LOP3.LUT R17, R10, 0x3ff00000, RZ, 0xfc, !PT ;  /* 0x3ff000000a117812 */ /* 0x000fe200078efcff */
[----:B------:R-:W-:-:S03]  /*0680*/  IMAD.MOV.U32 R10, RZ, RZ, RZ ;  /* 0x000000ffff0a7224 */ /* 0x000fc600078e00ff */
[----:B------:R-:W-:-:S13]  /*0690*/  ISETP.GE.U32.AND P1, PT, R17, 0x3ff6a09f, PT ;  /* 0x3ff6a09f1100780c */ /* 0x000fda0003f26070 */
[----:B------:R-:W-:-:S04]  /*06a0*/  @P1 VIADD R11, R17, 0xfff00000 ;  /* 0xfff00000110b1836 */ /* 0x000fc80000000000 */
[----:B------:R-:W-:-:S06]  /*06b0*/  @P1 IMAD.MOV.U32 R17, RZ, RZ, R11 ;  /* 0x000000ffff111224 */ /* 0x000fcc00078e000b */
[C---:B------:R-:W-:Y:S02]  /*06c0*/  DADD R18, R16.reuse, 1 ;  /* 0x3ff0000010127429 */ /* 0x040fe40000000000 */
[----:B------:R-:W-:-:S04]  /*06d0*/  DADD R16, R16, -1 ;  /* 0xbff0000010107429 */ /* 0x000fc80000000000 */
[----:B------:R-:W0:Y:S02]  /*06e0*/  MUFU.RCP64H R11, R19 ;  /* 0x00000013000b7308 */ /* 0x000e240000001800 */
[----:B0-----:R-:W-:-:S08]  /*06f0*/  DFMA R12, -R18, R10, 1 ;  /* 0x3ff00000120c742b */ /* 0x001fd0000000010a */
[----:B------:R-:W-:-:S08]  /*0700*/  DFMA R12, R12, R12, R12 ;  /* 0x0000000c0c0c722b */ /* 0x000fd0000000000c */
[----:B------:R-:W-:Y:S01]  /*0710*/  DFMA R10, R10, R12, R10 ;  /* 0x0000000c0a0a722b */ /* 0x000fe2000000000a */
[----:B------:R-:W-:Y:S02]  /*0720*/  IMAD.MOV.U32 R12, RZ, RZ, 0x41ad3b5a ;  /* 0x41ad3b5aff0c7424 */ /* 0x000fe400078e00ff */
[----:B------:R-:W-:-:S05]  /*0730*/  IMAD.MOV.U32 R13, RZ, RZ, 0x3ed0f5d2 ;  /* 0x3ed0f5d2ff0d7424 */ /* 0x000fca00078e00ff */
[----:B------:R-:W-:-:S08]  /*0740*/  DMUL R14, R16, R10 ;  /* 0x0000000a100e7228 */ /* 0x000fd00000000000 */
[----:B------:R-:W-:-:S08]  /*0750*/  DFMA R14, R16, R10, R14 ;  /* 0x0000000a100e722b */ /* 0x000fd0000000000e */
[CC--:B------:R-:W-:Y:S02]  /*0760*/  DMUL R26, R14.reuse, R14.reuse ;  /* 0x0000000e0e1a7228 */ /* 0x0c0fe40000000000 */
[----:B------:R-:W-:-:S06]  /*0770*/  DMUL R18, R14, R14 ;  /* 0x0000000e0e127228 */ /* 0x000fcc0000000000 */
[----:B------:R-:W-:Y:S01]  /*0780*/  DFMA R12, R26, UR6, R12 ;  /* 0x000000061a0c7c2b */ /* 0x000fe2000800000c */
[----:B------:R-:W-:Y:S01]  /*0790*/  UMOV UR6, 0x75488a3f ;  /* 0x75488a3f00067882 */ /* 0x000fe20000000000 */
[----:B------:R-:W-:Y:S01]  /*07a0*/  UMOV UR7, 0x3ef3b20a ;  /* 0x3ef3b20a00077882 */ /* 0x000fe20000000000 */
[----:B------:R-:W-:-:S05]  /*07b0*/  DFMA R22, R14, R14, -R18 ;  /* 0x0000000e0e16722b */ /* 0x000fca0000000812 */
[----:B------:R-:W-:Y:S01]  /*07c0*/  DFMA R24, R26, R12, UR6 ;  /* 0x000000061a187e2b */ /* 0x000fe2000800000c */
[----:B------:R-:W-:Y:S01]  /*07d0*/  UMOV UR6, 0xe4faecd5 ;  /* 0xe4faecd500067882 */ /* 0x000fe20000000000 */
[----:B------:R-:W-:Y:S01]  /*07e0*/  UMOV UR7, 0x3f1745cd ;  /* 0x3f1745cd00077882 */ /* 0x000fe20000000000 */
[----:B------:R-:W-:-:S05]  /*07f0*/  DADD R12, R16, -R14 ;  /* 0x00000000100c7229 */ /* 0x000fca000000080e */
[----:B------:R-:W-:Y:S01]  /*0800*/  DFMA R24, R26, R24, UR6 ;  /* 0x000000061a187e2b */ /* 0x000fe20008000018 */
[----:B------:R-:W-:Y:S01]  /*0810*/  UMOV UR6, 0x258a578b ;  /* 0x258a578b00067882 */ /* 0x000fe20000000000 */
[----:B------:R-:W-:Y:S01]  /*0820*/  UMOV UR7, 0x3f3c71c7 ;  /* 0x3f3c71c700077882 */ /* 0x000fe20000000000 */
[----:B------:R-:W-:-:S05]  /*0830*/  DADD R12, R12, R12 ;  /* 0x000000000c0c7229 */ /* 0x000fca000000000c */
[----:B------:R-:W-:Y:S01]  /*0840*/  DFMA R24, R26, R24, UR6 ;  /* 0x000000061a187e2b */ /* 0x000fe20008000018 */
[----:B------:R-:W-:Y:S01]  /*0850*/  UMOV UR6, 0x9242b910 ;  /* 0x9242b91000067882 */ /* 0x000fe20000000000 */
[----:B------:R-:W-:Y:S01]  /*0860*/  UMOV UR7, 0x3f624924 ;  /* 0x3f62492400077882 */ /* 0x000fe20000000000 */
[----:B------:R-:W-:-:S05]  /*0870*/  DFMA R12, R16, -R14, R12 ;  /* 0x8000000e100c722b */ /* 0x000fca000000000c */
[----:B------:R-:W-:Y:S01]  /*0880*/  DFMA R24, R26, R24, UR6 ;  /* 0x000000061a187e2b */ /* 0x000fe20008000018 */
[----:B------:R-:W-:Y:S01]  /*0890*/  UMOV UR6, 0x99999dfb ;  /* 0x99999dfb00067882 */ /* 0x000fe20000000000 */
[----:B------:R-:W-:Y:S01]  /*08a0*/  UMOV UR7, 0x3f899999 ;  /* 0x3f89999900077882 */ /* 0x000fe20000000000 */
[----:B------:R-:W-:-:S05]  /*08b0*/  DMUL R12, R10, R12 ;  /* 0x0000000c0a0c7228 */ /* 0x000fca0000000000 */
[----:B------:R-:W-:Y:S01]  /*08c0*/  DFMA R24, R26, R24, UR6 ;  /* 0x000000061a187e2b */ /* 0x000fe20008000018 */
[----:B------:R-:W-:Y:S01]  /*08d0*/  UMOV UR6, 0x55555555 ;  /* 0x5555555500067882 */ /* 0x000fe20000000000 */
[----:B------:R-:W-:-:S06]  /*08e0*/  UMOV UR7, 0x3fb55555 ;  /* 0x3fb5555500077882 */ /* 0x000fcc0000000000 */
[----:B------:R-:W-:-:S08]  /*08f0*/  DFMA R16, R26, R24, UR6 ;  /* 0x000000061a107e2b */ /* 0x000fd00008000018 */
[----:B------:R-:W-:Y:S01]  /*0900*/  DADD R10, -R16, UR6 ;  /* 0x00000006100a7e29 */ /* 0x000fe20008000100 */
[----:B------:R-:W-:Y:S01]  /*0910*/  UMOV UR6, 0xb9e7b0 ;  /* 0x00b9e7b000067882 */ /* 0x000fe20000000000 */
[----:B------:R-:W-:-:S06]  /*0920*/  UMOV UR7, 0x3c46a4cb ;  /* 0x3c46a4cb00077882 */ /* 0x000fcc0000000000 */
[----:B------:R-:W-:Y:S02]  /*0930*/  DFMA R10, R26, R24, R10 ;  /* 0x000000181a0a722b */ /* 0x000fe4000000000a */
[----:B------:R-:W-:Y:S01]  /*0940*/  DMUL R26, R14, R18 ;  /* 0x000000120e1a7228 */ /* 0x000fe20000000000 */
[----:B------:R-:W-:Y:S02]  /*0950*/  VIADD R25, R13, 0x100000 ;  /* 0x001000000d197836 */ /* 0x000fe40000000000 */
[----:B------:R-:W-:-:S03]  /*0960*/  IMAD.MOV.U32 R24, RZ, RZ, R12 ;  /* 0x000000ffff187224 */ /* 0x000fc600078e000c */
[----:B------:R-:W-:Y:S01]  /*0970*/  DADD R10, R10, -UR6 ;  /* 0x800000060a0a7e29 */ /* 0x000fe20008000000 */
[----:B------:R-:W-:Y:S01]  /*0980*/  UMOV UR6, 0x80000000 ;  /* 0x8000000000067882 */ /* 0x000fe20000000000 */
[----:B------:R-:W-:Y:S01]  /*0990*/  UMOV UR7, 0x43300000 ;  /* 0x4330000000077882 */ /* 0x000fe20000000000 */
[C---:B------:R-:W-:Y:S02]  /*09a0*/  DFMA R24, R14.reuse, R24, R22 ;  /* 0x000000180e18722b */ /* 0x040fe40000000016 */
[----:B------:R-:W-:-:S08]  /*09b0*/  DFMA R22, R14, R18, -R26 ;  /* 0x000000120e16722b */ /* 0x000fd0000000081a */
[----:B------:R-:W-:Y:S02]  /*09c0*/  DFMA R22, R12, R18, R22 ;  /* 0x000000120c16722b */ /* 0x000fe40000000016 */
[----:B------:R-:W-:-:S06]  /*09d0*/  DADD R18, R16, R10 ;  /* 0x0000000010127229 */ /* 0x000fcc000000000a */
[----:B------:R-:W-:Y:S02]  /*09e0*/  DFMA R22, R14, R24, R22 ;  /* 0x000000180e16722b */ /* 0x000fe40000000016 */
[----:B------:R-:W-:Y:S02]  /*09f0*/  DADD R24, R16, -R18 ;  /* 0x0000000010187229 */ /* 0x000fe40000000812 */
[----:B------:R-:W-:-:S06]  /*0a00*/  DMUL R16, R18, R26 ;  /* 0x0000001a12107228 */ /* 0x000fcc0000000000 */
[----:B------:R-:W-:Y:S02]  /*0a10*/  DADD R24, R10, R24 ;  /* 0x000000000a187229 */ /* 0x000fe40000000018 */
[----:B------:R-:W-:-:S08]  /*0a20*/  DFMA R10, R18, R26, -R16 ;  /* 0x0000001a120a722b */ /* 0x000fd00000000810 */
[----:B------:R-:W-:-:S08]  /*0a30*/  DFMA R10, R18, R22, R10 ;  /* 0x00000016120a722b */ /* 0x000fd0000000000a */
[----:B------:R-:W-:-:S08]  /*0a40*/  DFMA R24, R24, R26, R10 ;  /* 0x0000001a1818722b */ /* 0x000fd0000000000a */
[----:B------:R-:W-:-:S08]  /*0a50*/  DADD R10, R16, R24 ;  /* 0x00000000100a7229 */ /* 0x000fd00000000018 */
[--C-:B------:R-:W-:Y:S02]  /*0a60*/  DADD R18, R14, R10.reuse ;  /* 0x000000000e127229 */ /* 0x100fe4000000000a */
[----:B------:R-:W-:-:S06]  /*0a70*/  DADD R16, R16, -R10 ;  /* 0x0000000010107229 */ /* 0x000fcc000000080a */
[----:B------:R-:W-:Y:S02]  /*0a80*/  DADD R14, R14, -R18 ;  /* 0x000000000e0e7229 */ /* 0x000fe40000000812 */
[----:B------:R-:W-:-:S06]  /*0a90*/  DADD R16, R24, R16 ;  /* 0x0000000018107229 */ /* 0x000fcc0000000010 */
[----:B------:R-:W-:Y:S01]  /*0aa0*/  DADD R14, R10, R14 ;  /* 0x000000000a0e7229 */ /* 0x000fe2000000000e */
[C---:B------:R-:W-:Y:S02]  /*0ab0*/  VIADD R10, R20.reuse, 0xfffffc01 ;  /* 0xfffffc01140a7836 */ /* 0x040fe40000000000 */
[----:B------:R-:W-:-:S05]  /*0ac0*/  @P1 VIADD R10, R20, 0xfffffc02 ;  /* 0xfffffc02140a1836 */ /* 0x000fca0000000000 */
[----:B------:R-:W-:-:S08]  /*0ad0*/  DADD R16, R16, R14 ;  /* 0x0000000010107229 */ /* 0x000fd0000000000e */
[----:B------:R-:W-:Y:S01]  /*0ae0*/  DADD R16, R12, R16 ;  /* 0x000000000c107229 */ /* 0x000fe20000000010 */
[----:B------:R-:W-:Y:S01]  /*0af0*/  LOP3.LUT R12, R10, 0x80000000, RZ, 0x3c, !PT ;  /* 0x800000000a0c7812 */ /* 0x000fe200078e3cff */
[----:B------:R-:W-:-:S06]  /*0b00*/  IMAD.MOV.U32 R13, RZ, RZ, 0x43300000 ;  /* 0x43300000ff0d7424 */ /* 0x000fcc00078e00ff */
[----:B------:R-:W-:Y:S02]  /*0b10*/  DADD R14, R18, R16 ;  /* 0x00000000120e7229 */ /* 0x000fe40000000010 */
[----:B------:R-:W-:Y:S01]  /*0b20*/  DADD R12, R12, -UR6 ;  /* 0x800000060c0c7e29 */ /* 0x000fe20008000000 */
[----:B------:R-:W-:Y:S01]  /*0b30*/  UMOV UR6, 0xfefa39ef ;  /* 0xfefa39ef00067882 */ /* 0x000fe20000000000 */
[----:B------:R-:W-:-:S04]  /*0b40*/  UMOV UR7, 0x3fe62e42 ;  /* 0x3fe62e4200077882 */ /* 0x000fc80000000000 */
[--C-:B------:R-:W-:Y:S02]  /*0b50*/  DADD R20, R18, -R14.reuse ;  /* 0x0000000012147229 */ /* 0x100fe4000000080e */
[----:B------:R-:W-:-:S06]  /*0b60*/  DFMA R10, R12, UR6, R14 ;  /* 0x000000060c0a7c2b */ /* 0x000fcc000800000e */
[----:B------:R-:W-:Y:S02]  /*0b70*/  DADD R20, R16, R20 ;  /* 0x0000000010147229 */ /* 0x000fe40000000014 */
[----:B------:R-:W-:-:S08]  /*0b80*/  DFMA R18, R12, -UR6, R10 ;  /* 0x800000060c127c2b */ /* 0x000fd0000800000a */
[----:B------:R-:W-:-:S08]  /*0b90*/  DADD R18, -R14, R18 ;  /* 0x000000000e127229 */ /* 0x000fd00000000112 */
[----:B------:R-:W-:-:S08]  /*0ba0*/  DADD R18, R20, -R18 ;  /* 0x0000000014127229 */ /* 0x000fd00000000812 */
[----:B------:R-:W-:-:S08]  /*0bb0*/  DFMA R18, R12, UR8, R18 ;  /* 0x000000080c127c2b */ /* 0x000fd00008000012 */
[----:B------:R-:W-:-:S08]  /*0bc0*/  DADD R12, R10, R18 ;  /* 0x000000000a0c7229 */ /* 0x000fd00000000012 */
[----:B------:R-:W-:Y:S02]  /*0bd0*/  DADD R10, R10, -R12 ;  /* 0x000000000a0a7229 */ /* 0x000fe4000000080c */
[----:B------:R-:W-:-:S06]  /*0be0*/  DMUL R16, R12, 2 ;  /* 0x400000000c107828 */ /* 0x000fcc0000000000 */
[----:B------:R-:W-:Y:S02]  /*0bf0*/  DADD R18, R18, R10 ;  /* 0x0000000012127229 */ /* 0x000fe4000000000a */
[----:B------:R-:W-:Y:S01]  /*0c00*/  DFMA R12, R12, 2, -R16 ;  /* 0x400000000c0c782b */ /* 0x000fe20000000810 */
[----:B------:R-:W-:Y:S02]  /*0c10*/  IMAD.MOV.U32 R10, RZ, RZ, 0x652b82fe ;  /* 0x652b82feff0a7424 */ /* 0x000fe400078e00ff */
[----:B------:R-:W-:-:S05]  /*0c20*/  IMAD.MOV.U32 R11, RZ, RZ, 0x3ff71547 ;  /* 0x3ff71547ff0b7424 */ /* 0x000fca00078e00ff */
[----:B------:R-:W-:-:S08]  /*0c30*/  DFMA R18, R18, 2, R12 ;  /* 0x400000001212782b */ /* 0x000fd0000000000c */
[----:B------:R-:W-:-:S08]  /*0c40*/  DADD R12, R16, R18 ;  /* 0x00000000100c7229 */ /* 0x000fd00000000012 */
[----:B------:R-:W-:Y:S02]  /*0c50*/  DFMA R10, R12, R10, 6.75539944105574400000e+15 ;  /* 0x433800000c0a742b */ /* 0x000fe4000000000a */
[----:B------:R-:W-:Y:S01]  /*0c60*/  FSETP.GEU.AND P0, PT, |R13|, 4.1917929649353027344, PT ;  /* 0x4086232b0d00780b */ /* 0x000fe20003f0e200 */
[----:B------:R-:W-:-:S05]  /*0c70*/  DADD R16, R16, -R12 ;  /* 0x0000000010107229 */ /* 0x000fca000000080c */
[----:B------:R-:W-:-:S03]  /*0c80*/  DADD R14, R10, -6.75539944105574400000e+15 ;  /* 0xc33800000a0e7429 */ /* 0x000fc60000000000 */
[----:B------:R-:W-:-:S05]  /*0c90*/  DADD R18, R18, R16 ;  /* 0x0000000012127229 */ /* 0x000fca0000000010 */
[----:B------:R-:W-:Y:S01]  /*0ca0*/  DFMA R20, R14, -UR6, R12 ;  /* 0x800000060e147c2b */ /* 0x000fe2000800000c */
[----:B------:R-:W-:Y:S01]  /*0cb0*/  UMOV UR6, 0x3b39803f ;  /* 0x3b39803f00067882 */ /* 0x000fe20000000000 */
[----:B------:R-:W-:-:S06]  /*0cc0*/  UMOV UR7, 0x3c7abc9e ;  /* 0x3c7abc9e00077882 */ /* 0x000fcc0000000000 */
[----:B------:R-:W-:Y:S01]  /*0cd0*/  DFMA R14, R14, -UR6, R20 ;  /* 0x800000060e0e7c2b */ /* 0x000fe20008000014 */
[----:B------:R-:W-:Y:S01]  /*0ce0*/  UMOV UR6, 0x69ce2bdf ;  /* 0x69ce2bdf00067882 */ /* 0x000fe20000000000 */
[----:B------:R-:W-:Y:S01]  /*0cf0*/  IMAD.MOV.U32 R20, RZ, RZ, -0x35dec16 ;  /* 0xfca213eaff147424 */ /* 0x000fe200078e00ff */
[----:B------:R-:W-:Y:S01]  /*0d00*/  UMOV UR7, 0x3e5ade15 ;  /* 0x3e5ade1500077882 */ /* 0x000fe20000000000 */
[----:B------:R-:W-:-:S06]  /*0d10*/  IMAD.MOV.U32 R21, RZ, RZ, 0x3e928af3 ;  /* 0x3e928af3ff157424 */ /* 0x000fcc00078e00ff */
[----:B------:R-:W-:Y:S01]  /*0d20*/  DFMA R20, R14, UR6, R20 ;  /* 0x000000060e147c2b */ /* 0x000fe20008000014 */
[----:B------:R-:W-:Y:S01]  /*0d30*/  UMOV UR6, 0x62401315 ;  /* 0x6240131500067882 */ /* 0x000fe20000000000 */
[----:B------:R-:W-:-:S06]  /*0d40*/  UMOV UR7, 0x3ec71dee ;  /* 0x3ec71dee00077882 */ /* 0x000fcc0000000000 */
[----:B------:R-:W-:Y:S01]  /*0d50*/  DFMA R20, R14, R20, UR6 ;  /* 0x000000060e147e2b */ /* 0x000fe20008000014 */
        /* <DEDUP_REMOVED lines=20> */
[----:B------:R-:W-:-:S08]  /*0ea0*/  DFMA R20, R14, R20, UR6 ;  /* 0x000000060e147e2b */ /* 0x000fd00008000014 */
[----:B------:R-:W-:-:S08]  /*0eb0*/  DFMA R20, R14, R20, 1 ;  /* 0x3ff000000e14742b */ /* 0x000fd00000000014 */
[----:B------:R-:W-:-:S10]  /*0ec0*/  DFMA R14, R14, R20, 1 ;  /* 0x3ff000000e0e742b */ /* 0x000fd40000000014 */
[----:B------:R-:W-:Y:S02]  /*0ed0*/  IMAD R17, R10, 0x100000, R15 ;  /* 0x001000000a117824 */ /* 0x000fe400078e020f */
[----:B------:R-:W-:Y:S01]  /*0ee0*/  IMAD.MOV.U32 R16, RZ, RZ, R14 ;  /* 0x000000ffff107224 */ /* 0x000fe200078e000e */
[----:B------:R-:W-:Y:S06]  /*0ef0*/  @!P0 BRA `(.L_x_14) ;  /* 0x0000000000308947 */ /* 0x000fec0003800000 */
[----:B------:R-:W-:Y:S01]  /*0f00*/  FSETP.GEU.AND P1, PT, |R13|, 4.2275390625, PT ;  /* 0x408748000d00780b */ /* 0x000fe20003f2e200 */
[C---:B------:R-:W-:Y:S02]  /*0f10*/  DADD R16, R12.reuse, +INF ;  /* 0x7ff000000c107429 */ /* 0x040fe40000000000 */
[----:B------:R-:W-:-:S08]  /*0f20*/  DSETP.GEU.AND P0, PT, R12, RZ, PT ;  /* 0x000000ff0c00722a */ /* 0x000fd00003f0e000 */
[----:B------:R-:W-:Y:S02]  /*0f30*/  FSEL R16, R16, RZ, P0 ;  /* 0x000000ff10107208 */ /* 0x000fe40000000000 */
[----:B------:R-:W-:Y:S02]  /*0f40*/  @!P1 LEA.HI R11, R10, R10, RZ, 0x1 ;  /* 0x0000000a0a0b9211 */ /* 0x000fe400078f08ff */
[----:B------:R-:W-:Y:S02]  /*0f50*/  FSEL R17, R17, RZ, P0 ;  /* 0x000000ff11117208 */ /* 0x000fe40000000000 */
[----:B------:R-:W-:-:S05]  /*0f60*/  @!P1 SHF.R.S32.HI R11, RZ, 0x1, R11 ;  /* 0x00000001ff0b9819 */ /* 0x000fca000001140b */
[----:B------:R-:W-:Y:S02]  /*0f70*/  @!P1 IMAD.IADD R10, R10, 0x1, -R11 ;  /* 0x000000010a0a9824 */ /* 0x000fe400078e0a0b */
[----:B------:R-:W-:-:S03]  /*0f80*/  @!P1 IMAD R15, R11, 0x100000, R15 ;  /* 0x001000000b0f9824 */ /* 0x000fc600078e020f */
[----:B------:R-:W-:Y:S01]  /*0f90*/  @!P1 LEA R11, R10, 0x3ff00000, 0x14 ;  /* 0x3ff000000a0b9811 */ /* 0x000fe200078ea0ff */
[----:B------:R-:W-:-:S06]  /*0fa0*/  @!P1 IMAD.MOV.U32 R10, RZ, RZ, RZ ;  /* 0x000000ffff0a9224 */ /* 0x000fcc00078e00ff */
[----:B------:R-:W-:-:S11]  /*0fb0*/  @!P1 DMUL R16, R14, R10 ;  /* 0x0000000a0e109228 */ /* 0x000fd60000000000 */
.L_x_14:
[----:B------:R-:W-:Y:S01]  /*0fc0*/  DFMA R18, R18, R16, R16 ;  /* 0x000000101212722b */ /* 0x000fe20000000010 */
[----:B------:R-:W-:Y:S01]  /*0fd0*/  IMAD.MOV.U32 R12, RZ, RZ, R0 ;  /* 0x000000ffff0c7224 */ /* 0x000fe200078e0000 */
[----:B------:R-:W-:Y:S01]  /*0fe0*/  DSETP.NEU.AND P0, PT, |R16|, +INF , PT ;  /* 0x7ff000001000742a */ /* 0x000fe20003f0d200 */
[----:B------:R-:W-:-:S07]  /*0ff0*/  IMAD.MOV.U32 R13, RZ, RZ, 0x0 ;  /* 0x00000000ff0d7424 */ /* 0x000fce00078e00ff */
[----:B------:R-:W-:Y:S02]  /*1000*/  FSEL R10, R16, R18, !P0 ;  /* 0x00000012100a7208 */ /* 0x000fe40004000000 */
[----:B------:R-:W-:Y:S01]  /*1010*/  FSEL R16, R17, R19, !P0 ;  /* 0x0000001311107208 */ /* 0x000fe20004000000 */
[----:B------:R-:W-:Y:S06]  /*1020*/  RET.REL.NODEC R12 `(_Z17calculate_fitnessP8Particle) ;  /* 0xffffffec0cf47950 */ /* 0x000fec0003c3ffff */
.L_x_15:
        /* <DEDUP_REMOVED lines=13> */
.L_x_46:


//--------------------- .text._Z3psoP8ParticlePdS1_S1_S1_S1_ --------------------------
	.section	.text._Z3psoP8ParticlePdS1_S1_S1_S1_,"ax",@progbits
	.align	128
        .global         _Z3psoP8ParticlePdS1_S1_S1_S1_
        .type           _Z3psoP8ParticlePdS1_S1_S1_S1_,@function
        .size           _Z3psoP8ParticlePdS1_S1_S1_S1_,(.L_x_47 - _Z3psoP8ParticlePdS1_S1_S1_S1_)
        .other          _Z3psoP8ParticlePdS1_S1_S1_S1_,@"STO_CUDA_ENTRY STV_DEFAULT"
_Z3psoP8ParticlePdS1_S1_S1_S1_:
.text._Z3psoP8ParticlePdS1_S1_S1_S1_:
[----:B------:R-:W-:Y:S01]  /*0000*/  LDC R1, c[0x0][0x37c] ;  /* 0x0000df00ff017b82 */ /* 0x000fe20000000800 */
[----:B------:R-:W0:Y:S07]  /*0010*/  S2R R11, SR_TID.X ;  /* 0x00000000000b7919 */ /* 0x000e2e0000002100 */
[----:B------:R-:W0:Y:S01]  /*0020*/  S2UR UR4, SR_CTAID.X ;  /* 0x00000000000479c3 */ /* 0x000e220000002500 */
[----:B------:R-:W1:Y:S07]  /*0030*/  LDCU.64 UR8, c[0x0][0x358] ;  /* 0x00006b00ff0877ac */ /* 0x000e6e0008000a00 */
[----:B------:R-:W0:Y:S08]  /*0040*/  LDC R0, c[0x0][0x360] ;  /* 0x0000d800ff007b82 */ /* 0x000e300000000800 */
[----:B------:R-:W2:Y:S08]  /*0050*/  LDC.64 R30, c[0x0][0x380] ;  /* 0x0000e000ff1e7b82 */ /* 0x000eb00000000a00 */
[----:B------:R-:W3:Y:S01]  /*0060*/  LDC.64 R4, c[0x0][0x3a8] ;  /* 0x0000ea00ff047b82 */ /* 0x000ee20000000a00 */
[----:B0-----:R-:W-:-:S07]  /*0070*/  IMAD R11, R0, UR4, R11 ;  /* 0x00000004000b7c24 */ /* 0x001fce000f8e020b */
[----:B------:R-:W0:Y:S01]  /*0080*/  LDC.64 R2, c[0x0][0x3a0] ;  /* 0x0000e800ff027b82 */ /* 0x000e220000000a00 */
[----:B--2---:R-:W-:-:S05]  /*0090*/  IMAD.WIDE R30, R11, 0x28, R30 ;  /* 0x000000280b1e7825 */ /* 0x004fca00078e021e */
[----:B-1----:R-:W2:Y:S04]  /*00a0*/  LDG.E.64 R8, desc[UR8][R30.64] ;  /* 0x000000081e087981 */ /* 0x002ea8000c1e1b00 */
[----:B---3--:R-:W2:Y:S01]  /*00b0*/  LDG.E.64 R6, desc[UR8][R4.64] ;  /* 0x0000000804067981 */ /* 0x008ea2000c1e1b00 */
[----:B0-----:R-:W-:-:S03]  /*00c0*/  IMAD.WIDE R2, R11, 0x8, R2 ;  /* 0x000000080b027825 */ /* 0x001fc600078e0202 */
[----:B--2---:R0:W-:Y:S04]  /*00d0*/  ST.E.64 desc[UR8][R8.64], R6 ;  /* 0x0000000608007985 */ /* 0x0041e8000c101b08 */
[----:B------:R-:W2:Y:S04]  /*00e0*/  LDG.E.64 R12, desc[UR8][R30.64+0x8] ;  /* 0x000008081e0c7981 */ /* 0x000ea8000c1e1b00 */
[----:B------:R-:W2:Y:S04]  /*00f0*/  LDG.E.64 R10, desc[UR8][R2.64] ;  /* 0x00000008020a7981 */ /* 0x000ea8000c1e1b00 */
[----:B--2---:R0:W-:Y:S04]  /*0100*/  ST.E.64 desc[UR8][R12.64], R10 ;  /* 0x0000000a0c007985 */ /* 0x0041e8000c101b08 */
[----:B------:R-:W2:Y:S04]  /*0110*/  LDG.E.64 R14, desc[UR8][R4.64+0x8] ;  /* 0x00000808040e7981 */ /* 0x000ea8000c1e1b00 */
[----:B------:R-:W2:Y:S04]  /*0120*/  LDG.E.64 R16, desc[UR8][R30.64] ;  /* 0x000000081e107981 */ /* 0x000ea8000c1e1b00 */
[----:B--2---:R0:W-:Y:S04]  /*0130*/  ST.E.64 desc[UR8][R16.64+0x8], R14 ;  /* 0x0000080e10007985 */ /* 0x0041e8000c101b08 */
[----:B------:R-:W2:Y:S04]  /*0140*/  LDG.E.64 R18, desc[UR8][R2.64+0x8] ;  /* 0x0000080802127981 */ /* 0x000ea8000c1e1b00 */
[----:B------:R-:W2:Y:S01]  /*0150*/  LDG.E.64 R20, desc[UR8][R30.64+0x8] ;  /* 0x000008081e147981 */ /* 0x000ea2000c1e1b00 */
[----:B------:R-:W-:-:S03]  /*0160*/  UMOV UR4, URZ ;  /* 0x000000ff00047c82 */ /* 0x000fc60008000000 */
[----:B--2---:R0:W-:Y:S01]  /*0170*/  ST.E.64 desc[UR8][R20.64+0x8], R18 ;  /* 0x0000081214007985 */ /* 0x0041e2000c101b08 */
[----:B------:R-:W-:Y:S06]  /*0180*/  BAR.SYNC.DEFER_BLOCKING 0x0 ;  /* 0x0000000000007b1d */ /* 0x000fec0000010000 */
.L_x_27:
[----:B--2---:R-:W0:Y:S04]  /*0190*/  LDG.E.64 R4, desc[UR8][R30.64] ;  /* 0x000000081e047981 */ /* 0x004e28000c1e1b00 */
[----:B0-----:R-:W2:Y:S01]  /*01a0*/  LD.E.64 R8, desc[UR8][R4.64] ;  /* 0x0000000804087980 */ /* 0x001ea2000c101b00 */
[----:B------:R-:W-:Y:S01]  /*01b0*/  BSSY.RECONVERGENT B0, `(.L_x_16) ;  /* 0x0000004000007945 */ /* 0x000fe20003800200 */
[----:B------:R-:W-:Y:S01]  /*01c0*/  MOV R0, 0x1f0 ;  /* 0x000001f000007802 */ /* 0x000fe20000000f00 */
[----:B--2---:R-:W-:-:S11]  /*01d0*/  DADD R24, -RZ, |R8| ;  /* 0x00000000ff187229 */ /* 0x004fd60000000508 */
[----:B------:R-:W-:Y:S05]  /*01e0*/  CALL.REL.NOINC `($_Z3psoP8ParticlePdS1_S1_S1_S1_$__internal_accurate_pow) ;  /* 0x0000000800987944 */ /* 0x000fea0003c00000 */
[----:B------:R-:W-:Y:S05]  /*01f0*/  BSYNC.RECONVERGENT B0 ;  /* 0x0000000000007941 */ /* 0x000fea0003800200 */
.L_x_16:
        /* <DEDUP_REMOVED lines=16> */
.L_x_18:
[----:B------:R-:W-:Y:S05]  /*0300*/  BSYNC.RECONVERGENT B0 ;  /* 0x0000000000007941 */ /* 0x000fea0003800200 */
.L_x_17:
[----:B------:R-:W-:Y:S01]  /*0310*/  DADD R12, RZ, R12 ;  /* 0x00000000ff0c7229 */ /* 0x000fe2000000000c */
[----:B------:R-:W-:Y:S01]  /*0320*/  BSSY.RECONVERGENT B0, `(.L_x_19) ;  /* 0x0000006000007945 */ /* 0x000fe20003800200 */
[----:B------:R-:W-:Y:S01]  /*0330*/  DSETP.NEU.AND P0, PT, R8, 1, PT ;  /* 0x3ff000000800742a */ /* 0x000fe20003f0d000 */
[----:B------:R-:W-:-:S07]  /*0340*/  MOV R0, 0x380 ;  /* 0x0000038000007802 */ /* 0x000fce0000000f00 */
[----:B------:R-:W-:Y:S02]  /*0350*/  FSEL R8, R12, RZ, P0 ;  /* 0x000000ff0c087208 */ /* 0x000fe40000000000 */
[----:B------:R-:W-:-:S07]  /*0360*/  FSEL R9, R13, 1.875, P0 ;  /* 0x3ff000000d097808 */ /* 0x000fce0000000000 */
[----:B------:R-:W-:Y:S05]  /*0370*/  CALL.REL.NOINC `($_Z3psoP8ParticlePdS1_S1_S1_S1_$__internal_accurate_pow) ;  /* 0x0000000800347944 */ /* 0x000fea0003c00000 */
[----:B------:R-:W-:Y:S05]  /*0380*/  BSYNC.RECONVERGENT B0 ;  /* 0x0000000000007941 */ /* 0x000fea0003800200 */
.L_x_19:
        /* <DEDUP_REMOVED lines=15> */
.L_x_22:
[----:B------:R-:W-:-:S11]  /*0480*/  DADD R12, R6, 2 ;  /* 0x40000000060c7429 */ /* 0x000fd60000000000 */
.L_x_21:
[----:B------:R-:W-:Y:S05]  /*0490*/  BSYNC.RECONVERGENT B0 ;  /* 0x0000000000007941 */ /* 0x000fea0003800200 */
.L_x_20:
        /* <DEDUP_REMOVED lines=8> */
[----:B------:R-:W-:Y:S05]  /*0520*/  CALL.REL.NOINC `($_Z3psoP8ParticlePdS1_S1_S1_S1_$__internal_accurate_pow) ;  /* 0x0000000400c87944 */ /* 0x000fea0003c00000 */
[----:B------:R-:W-:Y:S05]  /*0530*/  BSYNC.RECONVERGENT B0 ;  /* 0x0000000000007941 */ /* 0x000fea0003800200 */
.L_x_23:
        /* <DEDUP_REMOVED lines=15> */
.L_x_26:
[----:B------:R-:W-:-:S11]  /*0630*/  DADD R12, R10, 2 ;  /* 0x400000000a0c7429 */ /* 0x000fd60000000000 */
.L_x_25:
[----:B------:R-:W-:Y:S05]  /*0640*/  BSYNC.RECONVERGENT B0 ;  /* 0x0000000000007941 */ /* 0x000fea0003800200 */
.L_x_24:
[----:B------:R-:W2:Y:S01]  /*0650*/  LDG.E.64 R14, desc[UR8][R30.64+0x18] ;  /* 0x000018081e0e7981 */ /* 0x000ea2000c1e1b00 */
[----:B------:R-:W-:Y:S01]  /*0660*/  DSETP.NEU.AND P0, PT, R10, 1, PT ;  /* 0x3ff000000a00742a */ /* 0x000fe20003f0d000 */
[----:B------:R-:W0:Y:S05]  /*0670*/  LDC.64 R6, c[0x0][0x390] ;  /* 0x0000e400ff067b82 */ /* 0x000e2a0000000a00 */
[----:B------:R-:W-:Y:S02]  /*0680*/  FSEL R10, R12, RZ, P0 ;  /* 0x000000ff0c0a7208 */ /* 0x000fe40000000000 */
[----:B------:R-:W-:-:S06]  /*0690*/  FSEL R11, R13, 1.875, P0 ;  /* 0x3ff000000d0b7808 */ /* 0x000fcc0000000000 */
[----:B------:R-:W-:-:S07]  /*06a0*/  DADD R22, R8, R10 ;  /* 0x0000000008167229 */ /* 0x000fce000000000a */
[----:B------:R-:W-:Y:S01]  /*06b0*/  STG.E.64 desc[UR8][R30.64+0x20], R22 ;  /* 0x000020161e007986 */ /* 0x000fe2000c101b08 */
[C---:B--2---:R-:W-:Y:S01]  /*06c0*/  DSETP.GEU.AND P0, PT, R22.reuse, R14, PT ;  /* 0x0000000e1600722a */ /* 0x044fe20003f0e000 */
[----:B------:R-:W1:Y:S01]  /*06d0*/  S2UR UR6, SR_CgaCtaId ;  /* 0x00000000000679c3 */ /* 0x000e620000008800 */
[----:B------:R-:W-:Y:S01]  /*06e0*/  UMOV UR5, 0x400 ;  /* 0x0000040000057882 */ /* 0x000fe20000000000 */
[----:B------:R-:W2:Y:S11]  /*06f0*/  LDG.E.64 R14, desc[UR8][R30.64+0x8] ;  /* 0x000008081e0e7981 */ /* 0x000eb6000c1e1b00 */
[----:B------:R-:W-:Y:S04]  /*0700*/  @!P0 STG.E.64 desc[UR8][R30.64+0x10], R4 ;  /* 0x000010041e008986 */ /* 0x000fe8000c101b08 */
[----:B------:R-:W-:Y:S04]  /*0710*/  @!P0 STG.E.64 desc[UR8][R30.64+0x18], R22 ;  /* 0x000018161e008986 */ /* 0x000fe8000c101b08 */
[----:B0-----:R-:W3:Y:S02]  /*0720*/  LDG.E.64 R8, desc[UR8][R6.64] ;  /* 0x0000000806087981 */ /* 0x001ee4000c1e1b00 */
[----:B---3--:R-:W-:-:S14]  /*0730*/  DSETP.GEU.AND P0, PT, R22, R8, PT ;  /* 0x000000081600722a */ /* 0x008fdc0003f0e000 */
[----:B------:R-:W3:Y:S01]  /*0740*/  @!P0 LD.E.64 R10, desc[UR8][R4.64] ;  /* 0x00000008040a8980 */ /* 0x000ee2000c101b00 */
[----:B-1----:R-:W-:-:S09]  /*0750*/  ULEA UR5, UR6, UR5, 0x18 ;  /* 0x0000000506057291 */ /* 0x002fd2000f8ec0ff */
[----:B---3--:R0:W-:Y:S04]  /*0760*/  @!P0 STS.64 [UR5], R10 ;  /* 0x0000000aff008988 */ /* 0x0081e80008000a05 */
[----:B------:R-:W3:Y:S04]  /*0770*/  @!P0 LD.E.64 R12, desc[UR8][R4.64+0x8] ;  /* 0x00000808040c8980 */ /* 0x000ee8000c101b00 */
[----:B------:R1:W-:Y:S04]  /*0780*/  @!P0 STS.64 [UR5+0x10], R22 ;  /* 0x00001016ff008988 */ /* 0x0003e80008000a05 */
[----:B---3--:R-:W-:Y:S04]  /*0790*/  @!P0 STS.64 [UR5+0x8], R12 ;  /* 0x0000080cff008988 */ /* 0x008fe80008000a05 */
[----:B------:R-:W3:Y:S04]  /*07a0*/  LD.E.64 R8, desc[UR8][R4.64] ;  /* 0x0000000804087980 */ /* 0x000ee8000c101b00 */
[----:B--2---:R-:W3:Y:S02]  /*07b0*/  LD.E.64 R14, desc[UR8][R14.64] ;  /* 0x000000080e0e7980 */ /* 0x004ee4000c101b00 */
[----:B---3--:R-:W-:-:S07]  /*07c0*/  DADD R16, R8, R14 ;  /* 0x0000000008107229 */ /* 0x008fce000000000e */
[----:B------:R-:W-:Y:S04]  /*07d0*/  ST.E.64 desc[UR8][R4.64], R16 ;  /* 0x0000001004007985 */ /* 0x000fe8000c101b08 */
[----:B------:R-:W0:Y:S01]  /*07e0*/  LDG.E.64 R20, desc[UR8][R30.64] ;  /* 0x000000081e147981 */ /* 0x000e22000c1e1b00 */
[----:B------:R-:W2:Y:S03]  /*07f0*/  LDC.64 R8, c[0x0][0x398] ;  /* 0x0000e600ff087b82 */ /* 0x000ea60000000a00 */
[----:B--2---:R-:W2:Y:S04]  /*0800*/  LDG.E.64 R18, desc[UR8][R8.64+0x8] ;  /* 0x0000080808127981 */ /* 0x004ea8000c1e1b00 */
[----:B0-----:R-:W2:Y:S02]  /*0810*/  LD.E.64 R10, desc[UR8][R20.64] ;  /* 0x00000008140a7980 */ /* 0x001ea4000c101b00 */
[----:B--2---:R-:W-:-:S14]  /*0820*/  DSETP.GT.AND P0, PT, R10, R18, PT ;  /* 0x000000120a00722a */ /* 0x004fdc0003f04000 */
[----:B------:R0:W-:Y:S04]  /*0830*/  @P0 ST.E.64 desc[UR8][R20.64], R18 ;  /* 0x0000001214000985 */ /* 0x0001e8000c101b08 */
[----:B-1----:R-:W2:Y:S04]  /*0840*/  LDG.E.64 R22, desc[UR8][R8.64] ;  /* 0x0000000808167981 */ /* 0x002ea8000c1e1b00 */
[----:B0-----:R-:W3:Y:S04]  /*0850*/  @P0 LDG.E.64 R20, desc[UR8][R30.64] ;  /* 0x000000081e140981 */ /* 0x001ee8000c1e1b00 */
[----:B---3--:R-:W2:Y:S01]  /*0860*/  @P0 LD.E.64 R10, desc[UR8][R20.64] ;  /* 0x00000008140a0980 */ /* 0x008ea2000c101b00 */
[----:B------:R-:W0:Y:S01]  /*0870*/  LDC.64 R4, c[0x0][0x388] ;  /* 0x0000e200ff047b82 */ /* 0x000e220000000a00 */
[----:B--2---:R-:W-:-:S14]  /*0880*/  DSETP.GEU.AND P0, PT, R10, R22, PT ;  /* 0x000000160a00722a */ /* 0x004fdc0003f0e000 */
[----:B------:R1:W-:Y:S04]  /*0890*/  @!P0 ST.E.64 desc[UR8][R20.64], R22 ;  /* 0x0000001614008985 */ /* 0x0003e8000c101b08 */
[----:B------:R-:W2:Y:S04]  /*08a0*/  @!P0 LDG.E.64 R16, desc[UR8][R30.64] ;  /* 0x000000081e108981 */ /* 0x000ea8000c1e1b00 */
[----:B------:R-:W3:Y:S04]  /*08b0*/  LDG.E.64 R24, desc[UR8][R30.64+0x10] ;  /* 0x000010081e187981 */ /* 0x000ee8000c1e1b00 */
[----:B------:R-:W4:Y:S04]  /*08c0*/  LDG.E.64 R12, desc[UR8][R30.64+0x8] ;  /* 0x000008081e0c7981 */ /* 0x000f28000c1e1b00 */
[----:B0-----:R-:W5:Y:S04]  /*08d0*/  LDG.E.64 R26, desc[UR8][R4.64] ;  /* 0x00000008041a7981 */ /* 0x001f68000c1e1b00 */
[----:B------:R-:W5:Y:S04]  /*08e0*/  LDG.E.64 R14, desc[UR8][R2.64] ;  /* 0x00000008020e7981 */ /* 0x000f68000c1e1b00 */
[----:B--2---:R-:W2:Y:S04]  /*08f0*/  @!P0 LD.E.64 R10, desc[UR8][R16.64] ;  /* 0x00000008100a8980 */ /* 0x004ea8000c101b00 */
[----:B---3--:R-:W2:Y:S04]  /*0900*/  LD.E.64 R24, desc[UR8][R24.64] ;  /* 0x0000000818187980 */ /* 0x008ea8000c101b00 */
[----:B----4-:R-:W3:Y:S01]  /*0910*/  LD.E.64 R28, desc[UR8][R12.64] ;  /* 0x000000080c1c7980 */ /* 0x010ee2000c101b00 */
[----:B------:R-:W-:Y:S01]  /*0920*/  UMOV UR6, 0xcccccccd ;  /* 0xcccccccd00067882 */ /* 0x000fe20000000000 */
[----:B------:R-:W-:Y:S01]  /*0930*/  UMOV UR7, 0x3feccccc ;  /* 0x3feccccc00077882 */ /* 0x000fe20000000000 */
[----:B--2---:R-:W-:-:S02]  /*0940*/  DADD R18, R24, -R10 ;  /* 0x0000000018127229 */ /* 0x004fc4000000080a */
[----:B---3--:R-:W-:Y:S02]  /*0950*/  DMUL R28, R28, UR6 ;  /* 0x000000061c1c7c28 */ /* 0x008fe40008000000 */
[----:B-----5:R-:W-:Y:S02]  /*0960*/  DADD R26, R26, -R10 ;  /* 0x000000001a1a7229 */ /* 0x020fe4000000080a */
[----:B------:R-:W-:-:S04]  /*0970*/  DADD R10, R14, R14 ;  /* 0x000000000e0a7229 */ /* 0x000fc8000000000e */
[----:B------:R-:W-:-:S08]  /*0980*/  DFMA R18, R14, R18, R28 ;  /* 0x000000120e12722b */ /* 0x000fd0000000001c */
[----:B------:R-:W-:-:S07]  /*0990*/  DFMA R18, R10, R26, R18 ;  /* 0x0000001a0a12722b */ /* 0x000fce0000000012 */
[----:B------:R0:W-:Y:S04]  /*09a0*/  ST.E.64 desc[UR8][R12.64], R18 ;  /* 0x000000120c007985 */ /* 0x0001e8000c101b08 */
[----:B------:R-:W2:Y:S04]  /*09b0*/  LDG.E.64 R16, desc[UR8][R30.64+0x8] ;  /* 0x000008081e107981 */ /* 0x000ea8000c1e1b00 */
[----:B------:R-:W3:Y:S04]  /*09c0*/  LDG.E.64 R14, desc[UR8][R30.64] ;  /* 0x000000081e0e7981 */ /* 0x000ee8000c1e1b00 */
[----:B--2---:R-:W1:Y:S04]  /*09d0*/  LD.E.64 R16, desc[UR8][R16.64+0x8] ;  /* 0x0000080810107980 */ /* 0x004e68000c101b00 */
[----:B---3--:R-:W1:Y:S02]  /*09e0*/  LD.E.64 R10, desc[UR8][R14.64+0x8] ;  /* 0x000008080e0a7980 */ /* 0x008e64000c101b00 */
[----:B-1----:R-:W-:-:S07]  /*09f0*/  DADD R20, R10, R16 ;  /* 0x000000000a147229 */ /* 0x002fce0000000010 */
[----:B------:R-:W-:Y:S04]  /*0a00*/  ST.E.64 desc[UR8][R14.64+0x8], R20 ;  /* 0x000008140e007985 */ /* 0x000fe8000c101b08 */
[----:B------:R-:W2:Y:S04]  /*0a10*/  LDG.E.64 R24, desc[UR8][R30.64] ;  /* 0x000000081e187981 */ /* 0x000ea8000c1e1b00 */
[----:B------:R-:W3:Y:S04]  /*0a20*/  LDG.E.64 R22, desc[UR8][R8.64+0x18] ;  /* 0x0000180808167981 */ /* 0x000ee8000c1e1b00 */
[----:B--2---:R-:W3:Y:S02]  /*0a30*/  LD.E.64 R10, desc[UR8][R24.64+0x8] ;  /* 0x00000808180a7980 */ /* 0x004ee4000c101b00 */
[----:B---3--:R-:W-:-:S14]  /*0a40*/  DSETP.GT.AND P0, PT, R10, R22, PT ;  /* 0x000000160a00722a */ /* 0x008fdc0003f04000 */
[----:B------:R1:W-:Y:S04]  /*0a50*/  @P0 ST.E.64 desc[UR8][R24.64+0x8], R22 ;  /* 0x0000081618000985 */ /* 0x0003e8000c101b08 */
[----:B0-----:R-:W2:Y:S04]  /*0a60*/  LDG.E.64 R18, desc[UR8][R8.64+0x10] ;  /* 0x0000100808127981 */ /* 0x001ea8000c1e1b00 */
[----:B-1----:R-:W3:Y:S04]  /*0a70*/  @P0 LDG.E.64 R24, desc[UR8][R30.64] ;  /* 0x000000081e180981 */ /* 0x002ee8000c1e1b00 */
[----:B---3--:R-:W2:Y:S02]  /*0a80*/  @P0 LD.E.64 R10, desc[UR8][R24.64+0x8] ;  /* 0x00000808180a0980 */ /* 0x008ea4000c101b00 */
[----:B--2---:R-:W-:-:S14]  /*0a90*/  DSETP.GEU.AND P0, PT, R10, R18, PT ;  /* 0x000000120a00722a */ /* 0x004fdc0003f0e000 */
[----:B------:R-:W-:Y:S04]  /*0aa0*/  @!P0 ST.E.64 desc[UR8][R24.64+0x8], R18 ;  /* 0x0000081218008985 */ /* 0x000fe8000c101b08 */
[----:B------:R-:W2:Y:S04]  /*0ab0*/  @!P0 LDG.E.64 R14, desc[UR8][R30.64] ;  /* 0x000000081e0e8981 */ /* 0x000ea8000c1e1b00 */
[----:B------:R-:W3:Y:S04]  /*0ac0*/  LDG.E.64 R20, desc[UR8][R30.64+0x10] ;  /* 0x000010081e147981 */ /* 0x000ee8000c1e1b00 */
[----:B------:R-:W4:Y:S04]  /*0ad0*/  LDG.E.64 R12, desc[UR8][R30.64+0x8] ;  /* 0x000008081e0c7981 */ /* 0x000f28000c1e1b00 */
[----:B------:R-:W5:Y:S04]  /*0ae0*/  LDG.E.64 R26, desc[UR8][R4.64+0x8] ;  /* 0x00000808041a7981 */ /* 0x000f68000c1e1b00 */
[----:B------:R-:W5:Y:S04]  /*0af0*/  LDG.E.64 R16, desc[UR8][R2.64+0x8] ;  /* 0x0000080802107981 */ /* 0x000f68000c1e1b00 */
[----:B------:R-:W5:Y:S04]  /*0b00*/  LDG.E.64 R8, desc[UR8][R2.64] ;  /* 0x0000000802087981 */ /* 0x000f68000c1e1b00 */
[----:B--2---:R-:W2:Y:S04]  /*0b10*/  @!P0 LD.E.64 R10, desc[UR8][R14.64+0x8] ;  /* 0x000008080e0a8980 */ /* 0x004ea8000c101b00 */
[----:B---3--:R-:W2:Y:S04]  /*0b20*/  LD.E.64 R20, desc[UR8][R20.64+0x8] ;  /* 0x0000080814147980 */ /* 0x008ea8000c101b00 */
[----:B----4-:R-:W3:Y:S01]  /*0b30*/  LD.E.64 R28, desc[UR8][R12.64+0x8] ;  /* 0x000008080c1c7980 */ /* 0x010ee2000c101b00 */
[----:B-----5:R-:W-:Y:S01]  /*0b40*/  DADD R16, R16, R16 ;  /* 0x0000000010107229 */ /* 0x020fe20000000010 */
[----:B------:R-:W-:-:S04]  /*0b50*/  UIADD3 UR4, UPT, UPT, UR4, 0x1, URZ ;  /* 0x0000000104047890 */ /* 0x000fc8000fffe0ff */
[----:B------:R-:W-:Y:S01]  /*0b60*/  UISETP.NE.AND UP0, UPT, UR4, 0x12c, UPT ;  /* 0x0000012c0400788c */ /* 0x000fe2000bf05270 */
[--C-:B--2---:R-:W-:Y:S02]  /*0b70*/  DADD R22, R20, -R10.reuse ;  /* 0x0000000014167229 */ /* 0x104fe4000000080a */
[----:B---3--:R-:W-:Y:S02]  /*0b80*/  DMUL R28, R28, UR6 ;  /* 0x000000061c1c7c28 */ /* 0x008fe40008000000 */
[----:B------:R-:W-:-:S06]  /*0b90*/  DADD R26, R26, -R10 ;  /* 0x000000001a1a7229 */ /* 0x000fcc000000080a */
[----:B------:R-:W-:-:S08]  /*0ba0*/  DFMA R8, R8, R22, R28 ;  /* 0x000000160808722b */ /* 0x000fd0000000001c */
[----:B------:R-:W-:-:S07]  /*0bb0*/  DFMA R8, R16, R26, R8 ;  /* 0x0000001a1008722b */ /* 0x000fce0000000008 */
[----:B------:R-:W-:Y:S01]  /*0bc0*/  ST.E.64 desc[UR8][R12.64+0x8], R8 ;  /* 0x000008080c007985 */ /* 0x000fe2000c101b08 */
[----:B------:R-:W-:Y:S06]  /*0bd0*/  BAR.SYNC.DEFER_BLOCKING 0x0 ;  /* 0x0000000000007b1d */ /* 0x000fec0000010000 */
[----:B------:R-:W0:Y:S04]  /*0be0*/  LDS.128 R16, [UR5] ;  /* 0x00000005ff107984 */ /* 0x000e280008000c00 */
[----:B------:R-:W1:Y:S04]  /*0bf0*/  LDS.64 R10, [UR5+0x10] ;  /* 0x00001005ff0a7984 */ /* 0x000e680008000a00 */
[----:B0-----:R2:W-:Y:S04]  /*0c00*/  STG.E.64 desc[UR8][R4.64], R16 ;  /* 0x0000001004007986 */ /* 0x0015e8000c101b08 */
[----:B------:R2:W-:Y:S04]  /*0c10*/  STG.E.64 desc[UR8][R4.64+0x8], R18 ;  /* 0x0000081204007986 */ /* 0x0005e8000c101b08 */
[----:B-1----:R2:W-:Y:S01]  /*0c20*/  STG.E.64 desc[UR8][R6.64], R10 ;  /* 0x0000000a06007986 */ /* 0x0025e2000c101b08 */
[----:B------:R-:W-:Y:S05]  /*0c30*/  BRA.U UP0, `(.L_x_27) ;  /* 0xfffffff500547547 */ /* 0x000fea000b83ffff */
[----:B------:R-:W-:Y:S05]  /*0c40*/  EXIT ;  /* 0x000000000000794d */ /* 0x000fea0003800000 */
        .type           $_Z3psoP8ParticlePdS1_S1_S1_S1_$__internal_accurate_pow,@function
        .size           $_Z3psoP8ParticlePdS1_S1_S1_S1_$__internal_accurate_pow,(.L_x_47 - $_Z3psoP8ParticlePdS1_S1_S1_S1_$__internal_accurate_pow)
$_Z3psoP8ParticlePdS1_S1_S1_S1_$__internal_accurate_pow:
[----:B------:R-:W-:Y:S01]  /*0c50*/  ISETP.GT.U32.AND P0, PT, R25, 0xfffff, PT ;  /* 0x000fffff1900780c */ /* 0x000fe20003f04070 */
[--C-:B------:R-:W-:Y:S01]  /*0c60*/  IMAD.MOV.U32 R12, RZ, RZ, R25.reuse ;  /* 0x000000ffff0c7224 */ /* 0x100fe200078e0019 */
[----:B------:R-:W-:Y:S01]  /*0c70*/  UMOV UR6, 0x7d2cafe2 ;  /* 0x7d2cafe200067882 */ /* 0x000fe20000000000 */
[----:B------:R-:W-:Y:S01]  /*0c80*/  IMAD.MOV.U32 R18, RZ, RZ, R24 ;  /* 0x000000ffff127224 */ /* 0x000fe200078e0018 */
[----:B------:R-:W-:Y:S01]  /*0c90*/  UMOV UR7, 0x3eb0f5ff ;  /* 0x3eb0f5ff00077882 */ /* 0x000fe20000000000 */
[----:B------:R-:W-:Y:S01]  /*0ca0*/  SHF.R.U32.HI R28, RZ, 0x14, R25 ;  /* 0x00000014ff1c7819 */ /* 0x000fe20000011619 */
[----:B------:R-:W-:Y:S01]  /*0cb0*/  UMOV UR10, 0x3b39803f ;  /* 0x3b39803f000a7882 */ /* 0x000fe20000000000 */
[----:B------:R-:W-:-:S06]  /*0cc0*/  UMOV UR11, 0x3c7abc9e ;  /* 0x3c7abc9e000b7882 */ /* 0x000fcc0000000000 */
[----:B------:R-:W-:-:S10]  /*0cd0*/  @!P0 DMUL R26, R24, 1.80143985094819840000e+16 ;  /* 0x43500000181a8828 */ /* 0x000fd40000000000 */
[----:B------:R-:W-:Y:S01]  /*0ce0*/  @!P0 IMAD.MOV.U32 R12, RZ, RZ, R27 ;  /* 0x000000ffff0c8224 */ /* 0x000fe200078e001b */
[----:B------:R-:W-:Y:S01]  /*0cf0*/  @!P0 LEA.HI R28, R27, 0xffffffca, RZ, 0xc ;  /* 0xffffffca1b1c8811 */ /* 0x000fe200078f60ff */
[----:B------:R-:W-:-:S03]  /*0d00*/  @!P0 IMAD.MOV.U32 R18, RZ, RZ, R26 ;  /* 0x000000ffff128224 */ /* 0x000fc600078e001a */
[----:B------:R-:W-:-:S04]  /*0d10*/  LOP3.LUT R12, R12, 0x800fffff, RZ, 0xc0, !PT ;  /* 0x800fffff0c0c7812 */ /* 0x000fc800078ec0ff */
        /* <DEDUP_REMOVED lines=15> */
[----:B------:R-:W-:-:S08]  /*0e10*/  DMUL R22, R16, R16 ;  /* 0x0000001010167228 */ /* 0x000fd00000000000 */
[----:B------:R-:W-:Y:S01]  /*0e20*/  DFMA R14, R22, UR6, R14 ;  /* 0x00000006160e7c2b */ /* 0x000fe2000800000e */
[----:B------:R-:W-:Y:S01]  /*0e30*/  UMOV UR6, 0x75488a3f ;  /* 0x75488a3f00067882 */ /* 0x000fe20000000000 */
[----:B------:R-:W-:-:S06]  /*0e40*/  UMOV UR7, 0x3ef3b20a ;  /* 0x3ef3b20a00077882 */ /* 0x000fcc0000000000 */
        /* <DEDUP_REMOVED lines=18> */
[----:B------:R-:W-:-:S03]  /*0f70*/  UMOV UR7, 0x3fb55555 ;  /* 0x3fb5555500077882 */ /* 0x000fc60000000000 */
[----:B------:R-:W-:Y:S02]  /*0f80*/  VIADD R25, R15, 0x100000 ;  /* 0x001000000f197836 */ /* 0x000fe40000000000 */
[----:B------:R-:W-:Y:S01]  /*0f90*/  IMAD.MOV.U32 R24, RZ, RZ, R14 ;  /* 0x000000ffff187224 */ /* 0x000fe200078e000e */
[----:B------:R-:W-:-:S08]  /*0fa0*/  DFMA R18, R22, R20, UR6 ;  /* 0x0000000616127e2b */ /* 0x000fd00008000014 */
[----:B------:R-:W-:Y:S01]  /*0fb0*/  DADD R12, -R18, UR6 ;  /* 0x00000006120c7e29 */ /* 0x000fe20008000100 */
[----:B------:R-:W-:Y:S01]  /*0fc0*/  UMOV UR6, 0xb9e7b0 ;  /* 0x00b9e7b000067882 */ /* 0x000fe20000000000 */
[----:B------:R-:W-:-:S06]  /*0fd0*/  UMOV UR7, 0x3c46a4cb ;  /* 0x3c46a4cb00077882 */ /* 0x000fcc0000000000 */
[----:B------:R-:W-:Y:S02]  /*0fe0*/  DFMA R12, R22, R20, R12 ;  /* 0x00000014160c722b */ /* 0x000fe4000000000c */
[----:B------:R-:W-:-:S06]  /*0ff0*/  DMUL R20, R16, R16 ;  /* 0x0000001010147228 */ /* 0x000fcc0000000000 */
[----:B------:R-:W-:Y:S01]  /*1000*/  DADD R12, R12, -UR6 ;  /* 0x800000060c0c7e29 */ /* 0x000fe20008000000 */
[----:B------:R-:W-:Y:S01]  /*1010*/  UMOV UR6, 0x80000000 ;  /* 0x8000000000067882 */ /* 0x000fe20000000000 */
[----:B------:R-:W-:Y:S01]  /*1020*/  DFMA R22, R16, R16, -R20 ;  /* 0x000000101016722b */ /* 0x000fe20000000814 */
[----:B------:R-:W-:-:S07]  /*1030*/  UMOV UR7, 0x43300000 ;  /* 0x4330000000077882 */ /* 0x000fce0000000000 */
[C---:B------:R-:W-:Y:S02]  /*1040*/  DFMA R22, R16.reuse, R24, R22 ;  /* 0x000000181016722b */ /* 0x040fe40000000016 */
[----:B------:R-:W-:-:S08]  /*1050*/  DMUL R24, R16, R20 ;  /* 0x0000001410187228 */ /* 0x000fd00000000000 */
        /* <DEDUP_REMOVED lines=15> */
[----:B------:R-:W-:-:S08]  /*1150*/  DADD R16, R20, R16 ;  /* 0x0000000014107229 */ /* 0x000fd00000000010 */
[----:B------:R-:W-:Y:S01]  /*1160*/  DADD R16, R18, R16 ;  /* 0x0000000012107229 */ /* 0x000fe20000000010 */
[C---:B------:R-:W-:Y:S02]  /*1170*/  VIADD R18, R28.reuse, 0xfffffc01 ;  /* 0xfffffc011c127836 */ /* 0x040fe40000000000 */
[----:B------:R-:W-:-:S05]  /*1180*/  @P1 VIADD R18, R28, 0xfffffc02 ;  /* 0xfffffc021c121836 */ /* 0x000fca0000000000 */
        /* <DEDUP_REMOVED lines=18> */
[----:B------:R-:W-:-:S08]  /*12b0*/  DFMA R12, R12, 2, -R22 ;  /* 0x400000000c0c782b */ /* 0x000fd00000000816 */
[----:B------:R-:W-:Y:S01]  /*12c0*/  DFMA R16, R16, 2, R12 ;  /* 0x400000001010782b */ /* 0x000fe2000000000c */
[----:B------:R-:W-:Y:S02]  /*12d0*/  IMAD.MOV.U32 R12, RZ, RZ, 0x652b82fe ;  /* 0x652b82feff0c7424 */ /* 0x000fe400078e00ff */
[----:B------:R-:W-:-:S05]  /*12e0*/  IMAD.MOV.U32 R13, RZ, RZ, 0x3ff71547 ;  /* 0x3ff71547ff0d7424 */ /* 0x000fca00078e00ff */
[----:B------:R-:W-:-:S08]  /*12f0*/  DADD R14, R22, R16 ;  /* 0x00000000160e7229 */ /* 0x000fd00000000010 */
[----:B------:R-:W-:Y:S02]  /*1300*/  DFMA R12, R14, R12, 6.75539944105574400000e+15 ;  /* 0x433800000e0c742b */ /* 0x000fe4000000000c */
[----:B------:R-:W-:-:S06]  /*1310*/  FSETP.GEU.AND P0, PT, |R15|, 4.1917929649353027344, PT ;  /* 0x4086232b0f00780b */ /* 0x000fcc0003f0e200 */
[----:B------:R-:W-:-:S08]  /*1320*/  DADD R20, R12, -6.75539944105574400000e+15 ;  /* 0xc33800000c147429 */ /* 0x000fd00000000000 */
        /* <DEDUP_REMOVED lines=34> */
[----:B------:R-:W-:Y:S02]  /*1550*/  DFMA R20, R18, R20, 1 ;  /* 0x3ff000001214742b */ /* 0x000fe40000000014 */
[----:B------:R-:W-:-:S08]  /*1560*/  DADD R18, R22, -R14 ;  /* 0x0000000016127229 */ /* 0x000fd0000000080e */
[----:B------:R-:W-:Y:S01]  /*1570*/  DADD R18, R16, R18 ;  /* 0x0000000010127229 */ /* 0x000fe20000000012 */
[----:B------:R-:W-:Y:S02]  /*1580*/  IMAD R17, R12, 0x100000, R21 ;  /* 0x001000000c117824 */ /* 0x000fe400078e0215 */
[----:B------:R-:W-:Y:S01]  /*1590*/  IMAD.MOV.U32 R16, RZ, RZ, R20 ;  /* 0x000000ffff107224 */ /* 0x000fe200078e0014 */
[----:B------:R-:W-:Y:S07]  /*15a0*/  @!P0 BRA `(.L_x_28) ;  /* 0x0000000000308947 */ /* 0x000fee0003800000 */
        /* <DEDUP_REMOVED lines=12> */
.L_x_28:
[----:B------:R-:W-:Y:S01]  /*1670*/  DFMA R18, R18, R16, R16 ;  /* 0x000000101212722b */ /* 0x000fe20000000010 */
[----:B------:R-:W-:Y:S01]  /*1680*/  IMAD.MOV.U32 R14, RZ, RZ, R0 ;  /* 0x000000ffff0e7224 */ /* 0x000fe200078e0000 */
[----:B------:R-:W-:Y:S01]  /*1690*/  DSETP.NEU.AND P0, PT, |R16|, +INF , PT ;  /* 0x7ff000001000742a */ /* 0x000fe20003f0d200 */
[----:B------:R-:W-:-:S07]  /*16a0*/  IMAD.MOV.U32 R15, RZ, RZ, 0x0 ;  /* 0x00000000ff0f7424 */ /* 0x000fce00078e00ff */
[----:B------:R-:W-:Y:S02]  /*16b0*/  FSEL R12, R16, R18, !P0 ;  /* 0x00000012100c7208 */ /* 0x000fe40004000000 */
[----:B------:R-:W-:Y:S01]  /*16c0*/  FSEL R16, R17, R19, !P0 ;  /* 0x0000001311107208 */ /* 0x000fe20004000000 */
[----:B------:R-:W-:Y:S06]  /*16d0*/  RET.REL.NODEC R14 `(_Z3psoP8ParticlePdS1_S1_S1_S1_) ;  /* 0xffffffe80e487950 */ /* 0x000fec0003c3ffff */
.L_x_29:
        /* <DEDUP_REMOVED lines=10> */
.L_x_47:


//--------------------- .text._Z13init_particleP8ParticlePdS1_i --------------------------
	.section	.text._Z13init_particleP8ParticlePdS1_i,"ax",@progbits
	.align	128
        .global         _Z13init_particleP8ParticlePdS1_i
        .type           _Z13init_particleP8ParticlePdS1_i,@function
        .size           _Z13init_particleP8ParticlePdS1_i,(.L_x_53 - _Z13init_particleP8ParticlePdS1_i)
        .other          _Z13init_particleP8ParticlePdS1_i,@"STO_CUDA_ENTRY STV_DEFAULT"
_Z13init_particleP8ParticlePdS1_i:
.text._Z13init_particleP8ParticlePdS1_i:
        /* <DEDUP_REMOVED lines=13> */
[----:B--2---:R-:W-:Y:S04]  /*00d0*/  STG.E.64 desc[UR4][R8.64], R6 ;  /* 0x0000000608007986 */ /* 0x004fe8000c101b04 */
[----:B------:R-:W2:Y:S04]  /*00e0*/  LDG.E.64 R14, desc[UR4][R2.64+0x8] ;  /* 0x00000804020e7981 */ /* 0x000ea8000c1e1b00 */
[----:B------:R-:W2:Y:S04]  /*00f0*/  LDG.E.64 R12, desc[UR4][R10.64] ;  /* 0x000000040a0c7981 */ /* 0x000ea8000c1e1b00 */
[----:B--2---:R-:W-:Y:S04]  /*0100*/  STG.E.64 desc[UR4][R14.64], R12 ;  /* 0x0000000c0e007986 */ /* 0x004fe8000c101b04 */
[----:B------:R-:W2:Y:S04]  /*0110*/  LDG.E.64 R16, desc[UR4][R4.64+0x8] ;  /* 0x0000080404107981 */ /* 0x000ea8000c1e1b00 */
[----:B------:R-:W2:Y:S04]  /*0120*/  LDG.E.64 R18, desc[UR4][R2.64] ;  /* 0x0000000402127981 */ /* 0x000ea8000c1e1b00 */
[----:B--2---:R-:W-:Y:S04]  /*0130*/  STG.E.64 desc[UR4][R18.64+0x8], R16 ;  /* 0x0000081012007986 */ /* 0x004fe8000c101b04 */
[----:B------:R-:W2:Y:S04]  /*0140*/  LDG.E.64 R20, desc[UR4][R10.64+0x8] ;  /* 0x000008040a147981 */ /* 0x000ea8000c1e1b00 */
[----:B------:R-:W2:Y:S04]  /*0150*/  LDG.E.64 R22, desc[UR4][R2.64+0x8] ;  /* 0x0000080402167981 */ /* 0x000ea8000c1e1b00 */
[----:B--2---:R-:W-:Y:S01]  /*0160*/  STG.E.64 desc[UR4][R22.64+0x8], R20 ;  /* 0x0000081416007986 */ /* 0x004fe2000c101b04 */
[----:B------:R-:W-:Y:S05]  /*0170*/  EXIT ;  /* 0x000000000000794d */ /* 0x000fea0003800000 */
.L_x_30:
        /* <DEDUP_REMOVED lines=16> */
.L_x_53:


//--------------------- .text._Z15gpuGenerateRandPd --------------------------
	.section	.text._Z15gpuGenerateRandPd,"ax",@progbits
	.align	128
        .global         _Z15gpuGenerateRandPd
        .type           _Z15gpuGenerateRandPd,@function
        .size           _Z15gpuGenerateRandPd,(.L_x_54 - _Z15gpuGenerateRandPd)
        .other          _Z15gpuGenerateRandPd,@"STO_CUDA_ENTRY STV_DEFAULT"
_Z15gpuGenerateRandPd:
.text._Z15gpuGenerateRandPd:
[----:B------:R-:W0:Y:S01]  /*0000*/  LDC R1, c[0x0][0x37c] ;  /* 0x0000df00ff017b82 */ /* 0x000e220000000800 */
[----:B------:R-:W1:Y:S07]  /*0010*/  S2R R4, SR_TID.X ;  /* 0x0000000000047919 */ /* 0x000e6e0000002100 */
[----:B------:R-:W1:Y:S01]  /*0020*/  S2UR UR4, SR_CTAID.X ;  /* 0x00000000000479c3 */ /* 0x000e620000002500 */
[----:B0-----:R-:W-:Y:S01]  /*0030*/  VIADD R1, R1, 0xffffffd0 ;  /* 0xffffffd001017836 */ /* 0x001fe20000000000 */
[----:B------:R-:W0:Y:S01]  /*0040*/  LDCU.64 UR6, c[0x0][0x358] ;  /* 0x00006b00ff0677ac */ /* 0x000e220008000a00 */
[----:B------:R-:W-:Y:S01]  /*0050*/  IMAD.MOV.U32 R6, RZ, RZ, 0x2abc4dd5 ;  /* 0x2abc4dd5ff067424 */ /* 0x000fe200078e00ff */
[----:B------:R-:W-:Y:S01]  /*0060*/  BSSY.RECONVERGENT B0, `(.L_x_31) ;  /* 0x0000260000007945 */ /* 0x000fe20003800200 */
[----:B------:R-:W-:-:S02]  /*0070*/  IMAD.MOV.U32 R7, RZ, RZ, 0x58213ed2 ;  /* 0x58213ed2ff077424 */ /* 0x000fc400078e00ff */
[----:B------:R-:W-:Y:S01]  /*0080*/  IMAD.MOV.U32 R8, RZ, RZ, 0x455f2458 ;  /* 0x455f2458ff087424 */ /* 0x000fe200078e00ff */
[----:B------:R-:W1:Y:S01]  /*0090*/  LDC R3, c[0x0][0x360] ;  /* 0x0000d800ff037b82 */ /* 0x000e620000000800 */
[----:B------:R-:W-:Y:S01]  /*00a0*/  IMAD.MOV.U32 R9, RZ, RZ, -0x75bd8fc ;  /* 0xf8a42704ff097424 */ /* 0x000fe200078e00ff */
[----:B------:R2:W-:Y:S01]  /*00b0*/  STL.64 [R1], R6 ;  /* 0x0000000601007387 */ /* 0x0005e20000100a00 */
[----:B------:R-:W-:Y:S02]  /*00c0*/  IMAD.MOV.U32 R10, RZ, RZ, -0x23270784 ;  /* 0xdcd8f87cff0a7424 */ /* 0x000fe400078e00ff */
[----:B------:R-:W-:Y:S01]  /*00d0*/  IMAD.MOV.U32 R11, RZ, RZ, 0x511db0d6 ;  /* 0x511db0d6ff0b7424 */ /* 0x000fe200078e00ff */
[----:B------:R2:W-:Y:S01]  /*00e0*/  STL.64 [R1+0x8], R8 ;  /* 0x0000080801007387 */ /* 0x0005e20000100a00 */
[----:B------:R-:W-:-:S03]  /*00f0*/  IMAD.MOV.U32 R0, RZ, RZ, 0x58213ed2 ;  /* 0x58213ed2ff007424 */ /* 0x000fc600078e00ff */
[----:B------:R2:W-:Y:S01]  /*0100*/  STL.64 [R1+0x10], R10 ;  /* 0x0000100a01007387 */ /* 0x0005e20000100a00 */
[----:B-1----:R-:W-:Y:S02]  /*0110*/  IMAD R4, R3, UR4, R4 ;  /* 0x0000000403047c24 */ /* 0x002fe4000f8e0204 */
[----:B------:R-:W-:-:S03]  /*0120*/  IMAD.MOV.U32 R3, RZ, RZ, 0x511db0d6 ;  /* 0x511db0d6ff037424 */ /* 0x000fc600078e00ff */
[----:B------:R-:W-:Y:S02]  /*0130*/  ISETP.NE.AND P0, PT, R4, RZ, PT ;  /* 0x000000ff0400720c */ /* 0x000fe40003f05270 */
[----:B------:R-:W-:-:S11]  /*0140*/  SHF.R.S32.HI R2, RZ, 0x1f, R4 ;  /* 0x0000001fff027819 */ /* 0x000fd60000011404 */
[----:B0-2---:R-:W-:Y:S05]  /*0150*/  @!P0 BRA `(.L_x_32) ;  /* 0x0000002400408947 */ /* 0x005fea0003800000 */
[----:B------:R-:W-:Y:S02]  /*0160*/  IMAD.MOV.U32 R13, RZ, RZ, R2 ;  /* 0x000000ffff0d7224 */ /* 0x000fe400078e0002 */
[----:B------:R-:W-:Y:S02]  /*0170*/  IMAD.MOV.U32 R11, RZ, RZ, RZ ;  /* 0x000000ffff0b7224 */ /* 0x000fe400078e00ff */
[----:B------:R-:W-:Y:S02]  /*0180*/  IMAD.MOV.U32 R0, RZ, RZ, 0x58213ed2 ;  /* 0x58213ed2ff007424 */ /* 0x000fe400078e00ff */
[----:B------:R-:W-:Y:S02]  /*0190*/  IMAD.MOV.U32 R10, RZ, RZ, R4 ;  /* 0x000000ffff0a7224 */ /* 0x000fe400078e0004 */
[----:B------:R-:W-:-:S07]  /*01a0*/  IMAD.MOV.U32 R3, RZ, RZ, 0x511db0d6 ;  /* 0x511db0d6ff037424 */ /* 0x000fce00078e00ff */
.L_x_41:
[----:B0-----:R-:W-:Y:S01]  /*01b0*/  LOP3.LUT R2, R10, 0x3, RZ, 0xc0, !PT ;  /* 0x000000030a027812 */ /* 0x001fe200078ec0ff */
[----:B------:R-:W-:Y:S03]  /*01c0*/  BSSY.RECONVERGENT B1, `(.L_x_33) ;  /* 0x0000243000017945 */ /* 0x000fe60003800200 */
[----:B------:R-:W-:-:S04]  /*01d0*/  ISETP.NE.U32.AND P0, PT, R2, RZ, PT ;  /* 0x000000ff0200720c */ /* 0x000fc80003f05070 */
[----:B------:R-:W-:-:S13]  /*01e0*/  ISETP.NE.AND.EX P0, PT, RZ, RZ, PT, P0 ;  /* 0x000000ffff00720c */ /* 0x000fda0003f05300 */
[----:B------:R-:W-:Y:S05]  /*01f0*/  @!P0 BRA `(.L_x_34) ;  /* 0x0000002000fc8947 */ /* 0x000fea0003800000 */
[----:B------:R-:W0:Y:S01]  /*0200*/  LDC.64 R8, c[0x4][0x8] ;  /* 0x01000200ff087b82 */ /* 0x000e220000000a00 */
[----:B------:R-:W-:Y:S01]  /*0210*/  IMAD.MOV.U32 R0, RZ, RZ, RZ ;  /* 0x000000ffff007224 */ /* 0x000fe200078e00ff */
[----:B------:R-:W-:Y:S01]  /*0220*/  CS2R R2, SRZ ;  /* 0x0000000000027805 */ /* 0x000fe2000001ff00 */
[----:B------:R-:W-:Y:S01]  /*0230*/  IMAD.MOV.U32 R12, RZ, RZ, RZ ;  /* 0x000000ffff0c7224 */ /* 0x000fe200078e00ff */
[----:B------:R-:W-:Y:S01]  /*0240*/  CS2R R6, SRZ ;  /* 0x0000000000067805 */ /* 0x000fe2000001ff00 */
[----:B0-----:R-:W-:-:S07]  /*0250*/  IMAD.WIDE.U32 R8, R11, 0xc80, R8 ;  /* 0x00000c800b087825 */ /* 0x001fce00078e0008 */
.L_x_36:
[----:B------:R-:W-:-:S06]  /*0260*/  IMAD R5, R12, 0x4, R1 ;  /* 0x000000040c057824 */ /* 0x000fcc00078e0201 */
[----:B------:R-:W5:Y:S01]  /*0270*/  LDL R5, [R5+0x4] ;  /* 0x0000040005057983 */ /* 0x000f620000100800 */
[----:B------:R-:W-:-:S05]  /*0280*/  UMOV UR4, URZ ;  /* 0x000000ff00047c82 */ /* 0x000fca0008000000 */
.L_x_35:
[----:B-----5:R-:W-:Y:S01]  /*0290*/  SHF.R.U32.HI R20, RZ, UR4, R5 ;  /* 0x00000004ff147c19 */ /* 0x020fe20008011605 */
[----:B------:R-:W-:-:S03]  /*02a0*/  IMAD.SHL.U32 R14, R12, 0x20, RZ ;  /* 0x000000200c0e7824 */ /* 0x000fc600078e00ff */
[----:B------:R-:W-:Y:S01]  /*02b0*/  LOP3.LUT R15, R20, 0x1, RZ, 0xc0, !PT ;  /* 0x00000001140f7812 */ /* 0x000fe200078ec0ff */
[----:B------:R-:W-:-:S03]  /*02c0*/  VIADD R14, R14, UR4 ;  /* 0x000000040e0e7c36 */ /* 0x000fc60008000000 */
[----:B------:R-:W-:Y:S01]  /*02d0*/  ISETP.NE.U32.AND P0, PT, R15, 0x1, PT ;  /* 0x000000010f00780c */ /* 0x000fe20003f05070 */
[----:B------:R-:W-:-:S03]  /*02e0*/  IMAD R15, R14, 0x5, RZ ;  /* 0x000000050e0f7824 */ /* 0x000fc600078e02ff */
[----:B------:R-:W-:Y:S01]  /*02f0*/  R2P PR, R20, 0x7e ;  /* 0x0000007e14007804 */ /* 0x000fe20000000000 */
[----:B------:R-:W-:-:S08]  /*0300*/  IMAD.WIDE.U32 R14, R15, 0x4, R8 ;  /* 0x000000040f0e7825 */ /* 0x000fd000078e0008 */
[----:B------:R-:W2:Y:S04]  /*0310*/  @!P0 LDG.E R17, desc[UR6][R14.64] ;  /* 0x000000060e118981 */ /* 0x000ea8000c1e1900 */
[----:B------:R-:W3:Y:S04]  /*0320*/  @P1 LDG.E R19, desc[UR6][R14.64+0x14] ;  /* 0x000014060e131981 */ /* 0x000ee8000c1e1900 */
[----:B------:R-:W4:Y:S04]  /*0330*/  @P2 LDG.E R21, desc[UR6][R14.64+0x28] ;  /* 0x000028060e152981 */ /* 0x000f28000c1e1900 */
[----:B------:R-:W4:Y:S04]  /*0340*/  @P3 LDG.E R23, desc[UR6][R14.64+0x3c] ;  /* 0x00003c060e173981 */ /* 0x000f28000c1e1900 */
[----:B------:R-:W4:Y:S04]  /*0350*/  @!P0 LDG.E R16, desc[UR6][R14.64+0x8] ;  /* 0x000008060e108981 */ /* 0x000f28000c1e1900 */
[----:B------:R-:W4:Y:S04]  /*0360*/  @P4 LDG.E R25, desc[UR6][R14.64+0x50] ;  /* 0x000050060e194981 */ /* 0x000f28000c1e1900 */
[----:B------:R-:W4:Y:S04]  /*0370*/  @!P0 LDG.E R18, desc[UR6][R14.64+0x10] ;  /* 0x000010060e128981 */ /* 0x000f28000c1e1900 */
[----:B------:R-:W4:Y:S04]  /*0380*/  @P1 LDG.E R22, desc[UR6][R14.64+0x1c] ;  /* 0x00001c060e161981 */ /* 0x000f28000c1e1900 */
[----:B------:R-:W4:Y:S04]  /*0390*/  @P1 LDG.E R24, desc[UR6][R14.64+0x24] ;  /* 0x000024060e181981 */ /* 0x000f28000c1e1900 */
[----:B------:R-:W4:Y:S01]  /*03a0*/  @P6 LDG.E R27, desc[UR6][R14.64+0x78] ;  /* 0x000078060e1b6981 */ /* 0x000f22000c1e1900 */
[----:B--2---:R-:W-:-:S03]  /*03b0*/  @!P0 LOP3.LUT R0, R0, R17, RZ, 0x3c, !PT ;  /* 0x0000001100008212 */ /* 0x004fc600078e3cff */
[----:B------:R-:W2:Y:S01]  /*03c0*/  @!P0 LDG.E R17, desc[UR6][R14.64+0x4] ;  /* 0x000004060e118981 */ /* 0x000ea2000c1e1900 */
[----:B---3--:R-:W-:-:S03]  /*03d0*/  @P1 LOP3.LUT R0, R0, R19, RZ, 0x3c, !PT ;  /* 0x0000001300001212 */ /* 0x008fc600078e3cff */
[----:B------:R-:W3:Y:S01]  /*03e0*/  @!P0 LDG.E R19, desc[UR6][R14.64+0xc] ;  /* 0x00000c060e138981 */ /* 0x000ee2000c1e1900 */
[----:B----4-:R-:W-:-:S03]  /*03f0*/  @P2 LOP3.LUT R0, R0, R21, RZ, 0x3c, !PT ;  /* 0x0000001500002212 */ /* 0x010fc600078e3cff */
[----:B------:R-:W4:Y:S01]  /*0400*/  @P1 LDG.E R21, desc[UR6][R14.64+0x18] ;  /* 0x000018060e151981 */ /* 0x000f22000c1e1900 */
[----:B------:R-:W-:-:S03]  /*0410*/  @P3 LOP3.LUT R0, R0, R23, RZ, 0x3c, !PT ;  /* 0x0000001700003212 */ /* 0x000fc600078e3cff */
[----:B------:R-:W4:Y:S01]  /*0420*/  @P5 LDG.E R23, desc[UR6][R14.64+0x64] ;  /* 0x000064060e175981 */ /* 0x000f22000c1e1900 */
[----:B------:R-:W-:-:S03]  /*0430*/  @!P0 LOP3.LUT R7, R7, R16, RZ, 0x3c, !PT ;  /* 0x0000001007078212 */ /* 0x000fc600078e3cff */
[----:B------:R-:W4:Y:S01]  /*0440*/  @P2 LDG.E R16, desc[UR6][R14.64+0x30] ;  /* 0x000030060e102981 */ /* 0x000f22000c1e1900 */
[----:B------:R-:W-:-:S03]  /*0450*/  @P4 LOP3.LUT R0, R0, R25, RZ, 0x3c, !PT ;  /* 0x0000001900004212 */ /* 0x000fc600078e3cff */
[----:B------:R-:W4:Y:S01]  /*0460*/  @P3 LDG.E R25, desc[UR6][R14.64+0x48] ;  /* 0x000048060e193981 */ /* 0x000f22000c1e1900 */
[----:B------:R-:W-:-:S03]  /*0470*/  @!P0 LOP3.LUT R3, R3, R18, RZ, 0x3c, !PT ;  /* 0x0000001203038212 */ /* 0x000fc600078e3cff */
[----:B------:R-:W4:Y:S01]  /*0480*/  @P2 LDG.E R18, desc[UR6][R14.64+0x38] ;  /* 0x000038060e122981 */ /* 0x000f22000c1e1900 */
[----:B------:R-:W-:-:S03]  /*0490*/  @P1 LOP3.LUT R7, R7, R22, RZ, 0x3c, !PT ;  /* 0x0000001607071212 */ /* 0x000fc600078e3cff */
[----:B------:R-:W4:Y:S01]  /*04a0*/  @P3 LDG.E R22, desc[UR6][R14.64+0x44] ;  /* 0x000044060e163981 */ /* 0x000f22000c1e1900 */
[----:B--2---:R-:W-:-:S03]  /*04b0*/  @!P0 LOP3.LUT R6, R6, R17, RZ, 0x3c, !PT ;  /* 0x0000001106068212 */ /* 0x004fc600078e3cff */
[----:B------:R-:W2:Y:S01]  /*04c0*/  @P1 LDG.E R17, desc[UR6][R14.64+0x20] ;  /* 0x000020060e111981 */ /* 0x000ea2000c1e1900 */
[----:B---3--:R-:W-:-:S03]  /*04d0*/  @!P0 LOP3.LUT R2, R2, R19, RZ, 0x3c, !PT ;  /* 0x0000001302028212 */ /* 0x008fc600078e3cff */
[----:B------:R-:W3:Y:S01]  /*04e0*/  @P2 LDG.E R19, desc[UR6][R14.64+0x2c] ;  /* 0x00002c060e132981 */ /* 0x000ee2000c1e1900 */
[----:B----4-:R-:W-:-:S03]  /*04f0*/  @P1 LOP3.LUT R6, R6, R21, RZ, 0x3c, !PT ;  /* 0x0000001506061212 */ /* 0x010fc600078e3cff */
[----:B------:R-:W4:Y:S01]  /*0500*/  @P2 LDG.E R21, desc[UR6][R14.64+0x34] ;  /* 0x000034060e152981 */ /* 0x000f22000c1e1900 */
[----:B------:R-:W-:-:S03]  /*0510*/  @P5 LOP3.LUT R0, R0, R23, RZ, 0x3c, !PT ;  /* 0x0000001700005212 */ /* 0x000fc600078e3cff */
[----:B------:R-:W4:Y:S01]  /*0520*/  @P3 LDG.E R23, desc[UR6][R14.64+0x40] ;  /* 0x000040060e173981 */ /* 0x000f22000c1e1900 */
[----:B------:R-:W-:Y:S02]  /*0530*/  @P1 LOP3.LUT R3, R3, R24, RZ, 0x3c, !PT ;  /* 0x0000001803031212 */ /* 0x000fe400078e3cff */
[----:B------:R-:W-:Y:S01]  /*0540*/  @P2 LOP3.LUT R7, R7, R16, RZ, 0x3c, !PT ;  /* 0x0000001007072212 */ /* 0x000fe200078e3cff */
[----:B------:R-:W4:Y:S04]  /*0550*/  @P5 LDG.E R24, desc[UR6][R14.64+0x6c] ;  /* 0x00006c060e185981 */ /* 0x000f28000c1e1900 */
[----:B------:R-:W4:Y:S01]  /*0560*/  @P3 LDG.E R16, desc[UR6][R14.64+0x4c] ;  /* 0x00004c060e103981 */ /* 0x000f22000c1e1900 */
[----:B------:R-:W-:-:S03]  /*0570*/  @P2 LOP3.LUT R3, R3, R18, RZ, 0x3c, !PT ;  /* 0x0000001203032212 */ /* 0x000fc600078e3cff */
[----:B------:R-:W4:Y:S01]  /*0580*/  @P4 LDG.E R18, desc[UR6][R14.64+0x58] ;  /* 0x000058060e124981 */ /* 0x000f22000c1e1900 */
[----:B------:R-:W-:-:S03]  /*0590*/  @P3 LOP3.LUT R7, R7, R22, RZ, 0x3c, !PT ;  /* 0x0000001607073212 */ /* 0x000fc600078e3cff */
[----:B------:R-:W4:Y:S01]  /*05a0*/  @P4 LDG.E R22, desc[UR6][R14.64+0x60] ;  /* 0x000060060e164981 */ /* 0x000f22000c1e1900 */
[----:B--2---:R-:W-:-:S03]  /*05b0*/  @P1 LOP3.LUT R2, R2, R17, RZ, 0x3c, !PT ;  /* 0x0000001102021212 */ /* 0x004fc600078e3cff */
[----:B------:R-:W2:Y:S01]  /*05c0*/  @P4 LDG.E R17, desc[UR6][R14.64+0x54] ;  /* 0x000054060e114981 */ /* 0x000ea2000c1e1900 */
[----:B---3--:R-:W-:-:S03]  /*05d0*/  @P2 LOP3.LUT R6, R6, R19, RZ, 0x3c, !PT ;  /* 0x0000001306062212 */ /* 0x008fc600078e3cff */
[----:B------:R-:W3:Y:S01]  /*05e0*/  @P4 LDG.E R19, desc[UR6][R14.64+0x5c] ;  /* 0x00005c060e134981 */ /* 0x000ee2000c1e1900 */
[----:B----4-:R-:W-:-:S03]  /*05f0*/  @P2 LOP3.LUT R2, R2, R21, RZ, 0x3c, !PT ;  /* 0x0000001502022212 */ /* 0x010fc600078e3cff */
[----:B------:R-:W4:Y:S01]  /*0600*/  @P5 LDG.E R21, desc[UR6][R14.64+0x68] ;  /* 0x000068060e155981 */ /* 0x000f22000c1e1900 */
[----:B------:R-:W-:-:S03]  /*0610*/  @P3 LOP3.LUT R6, R6, R23, RZ, 0x3c, !PT ;  /* 0x0000001706063212 */ /* 0x000fc600078e3cff */
[----:B------:R-:W4:Y:S01]  /*0620*/  @P5 LDG.E R23, desc[UR6][R14.64+0x70] ;  /* 0x000070060e175981 */ /* 0x000f22000c1e1900 */
[----:B------:R-:W-:Y:S02]  /*0630*/  LOP3.LUT P0, RZ, R20, 0x80, RZ, 0xc0, !PT ;  /* 0x0000008014ff7812 */ /* 0x000fe4000780c0ff */
[----:B------:R-:W-:Y:S02]  /*0640*/  @P3 LOP3.LUT R2, R2, R25, RZ, 0x3c, !PT ;  /* 0x0000001902023212 */ /* 0x000fe400078e3cff */
[----:B------:R-:W-:Y:S02]  /*0650*/  @P3 LOP3.LUT R3, R3, R16, RZ, 0x3c, !PT ;  /* 0x0000001003033212 */ /* 0x000fe400078e3cff */
[----:B------:R-:W4:Y:S01]  /*0660*/  @P5 LDG.E R16, desc[UR6][R14.64+0x74] ;  /* 0x000074060e105981 */ /* 0x000f22000c1e1900 */
[----:B------:R-:W-:-:S03]  /*0670*/  @P4 LOP3.LUT R7, R7, R18, RZ, 0x3c, !PT ;  /* 0x0000001207074212 */ /* 0x000fc600078e3cff */
[----:B------:R-:W4:Y:S01]  /*0680*/  @P6 LDG.E R18, desc[UR6][R14.64+0x80] ;  /* 0x000080060e126981 */ /* 0x000f22000c1e1900 */
[----:B------:R-:W-:-:S03]  /*0690*/  @P4 LOP3.LUT R3, R3, R22, RZ, 0x3c, !PT ;  /* 0x0000001603034212 */ /* 0x000fc600078e3cff */
[----:B------:R-:W4:Y:S01]  /*06a0*/  @P6 LDG.E R22, desc[UR6][R14.64+0x88] ;  /* 0x000088060e166981 */ /* 0x000f22000c1e1900 */
[----:B------:R-:W-:-:S03]  /*06b0*/  @P5 LOP3.LUT R7, R7, R24, RZ, 0x3c, !PT ;  /* 0x0000001807075212 */ /* 0x000fc600078e3cff */
[----:B------:R-:W4:Y:S04]  /*06c0*/  @P0 LDG.E R25, desc[UR6][R14.64+0x8c] ;  /* 0x00008c060e190981 */ /* 0x000f28000c1e1900 */
[----:B------:R-:W4:Y:S04]  /*06d0*/  @P0 LDG.E R24, desc[UR6][R14.64+0x94] ;  /* 0x000094060e180981 */ /* 0x000f28000c1e1900 */
        /* <DEDUP_REMOVED lines=9> */
[----:B------:R-:W-:Y:S02]  /*0770*/  @P6 LOP3.LUT R0, R0, R27, RZ, 0x3c, !PT ;  /* 0x0000001b00006212 */ /* 0x000fe400078e3cff */
[----:B------:R-:W-:Y:S02]  /*0780*/  @P5 LOP3.LUT R3, R3, R16, RZ, 0x3c, !PT ;  /* 0x0000001003035212 */ /* 0x000fe400078e3cff */
[----:B------:R-:W-:Y:S02]  /*0790*/  @P6 LOP3.LUT R7, R7, R18, RZ, 0x3c, !PT ;  /* 0x0000001207076212 */ /* 0x000fe400078e3cff */
[----:B------:R-:W-:Y:S02]  /*07a0*/  @P6 LOP3.LUT R3, R3, R22, RZ, 0x3c, !PT ;  /* 0x0000001603036212 */ /* 0x000fe400078e3cff */
[----:B------:R-:W-:Y:S02]  /*07b0*/  @P0 LOP3.LUT R0, R0, R25, RZ, 0x3c, !PT ;  /* 0x0000001900000212 */ /* 0x000fe400078e3cff */
[----:B------:R-:W-:-:S02]  /*07c0*/  @P0 LOP3.LUT R7, R7, R24, RZ, 0x3c, !PT ;  /* 0x0000001807070212 */ /* 0x000fc400078e3cff */
[----:B------:R-:W-:Y:S02]  /*07d0*/  @P0 LOP3.LUT R3, R3, R26, RZ, 0x3c, !PT ;  /* 0x0000001a03030212 */ /* 0x000fe400078e3cff */
[----:B--2---:R-:W-:Y:S02]  /*07e0*/  @P6 LOP3.LUT R6, R6, R17, RZ, 0x3c, !PT ;  /* 0x0000001106066212 */ /* 0x004fe400078e3cff */
[----:B---3--:R-:W-:Y:S02]  /*07f0*/  @P6 LOP3.LUT R2, R2, R19, RZ, 0x3c, !PT ;  /* 0x0000001302026212 */ /* 0x008fe400078e3cff */
[----:B----4-:R-:W-:Y:S02]  /*0800*/  @P0 LOP3.LUT R6, R6, R21, RZ, 0x3c, !PT ;  /* 0x0000001506060212 */ /* 0x010fe400078e3cff */
[----:B------:R-:W-:Y:S02]  /*0810*/  @P0 LOP3.LUT R2, R2, R23, RZ, 0x3c, !PT ;  /* 0x0000001702020212 */ /* 0x000fe400078e3cff */
[----:B------:R-:W-:-:S13]  /*0820*/  R2P PR, R20.B1, 0x7f ;  /* 0x0000007f14007804 */ /* 0x000fda0000001000 */
[----:B------:R-:W2:Y:S04]  /*0830*/  @P0 LDG.E R18, desc[UR6][R14.64+0xb0] ;  /* 0x0000b0060e120981 */ /* 0x000ea8000c1e1900 */
[----:B------:R-:W3:Y:S04]  /*0840*/  @P0 LDG.E R21, desc[UR6][R14.64+0xa0] ;  /* 0x0000a0060e150981 */ /* 0x000ee8000c1e1900 */
[----:B------:R-:W4:Y:S04]  /*0850*/  @P0 LDG.E R23, desc[UR6][R14.64+0xa4] ;  /* 0x0000a4060e170981 */ /* 0x000f28000c1e1900 */
[----:B------:R-:W4:Y:S04]  /*0860*/  @P0 LDG.E R16, desc[UR6][R14.64+0xa8] ;  /* 0x0000a8060e100981 */ /* 0x000f28000c1e1900 */
[----:B------:R-:W4:Y:S04]  /*0870*/  @P0 LDG.E R25, desc[UR6][R14.64+0xac] ;  /* 0x0000ac060e190981 */ /* 0x000f28000c1e1900 */
[----:B------:R-:W4:Y:S04]  /*0880*/  @P1 LDG.E R27, desc[UR6][R14.64+0xb4] ;  /* 0x0000b4060e1b1981 */ /* 0x000f28000c1e1900 */
[----:B------:R-:W4:Y:S04]  /*0890*/  @P2 LDG.E R29, desc[UR6][R14.64+0xc8] ;  /* 0x0000c8060e1d2981 */ /* 0x000f28000c1e1900 */
[----:B------:R-:W4:Y:S04]  /*08a0*/  @P3 LDG.E R19, desc[UR6][R14.64+0xdc] ;  /* 0x0000dc060e133981 */ /* 0x000f28000c1e1900 */
        /* <DEDUP_REMOVED lines=12> */
[----:B------:R-:W-:Y:S01]  /*0970*/  LOP3.LUT P0, RZ, R20, 0x8000, RZ, 0xc0, !PT ;  /* 0x0000800014ff7812 */ /* 0x000fe2000780c0ff */
[----:B------:R-:W4:Y:S04]  /*0980*/  @P1 LDG.E R25, desc[UR6][R14.64+0xc0] ;  /* 0x0000c0060e191981 */ /* 0x000f28000c1e1900 */
[----:B------:R-:W4:Y:S01]  /*0990*/  @P1 LDG.E R20, desc[UR6][R14.64+0xc4] ;  /* 0x0000c4060e141981 */ /* 0x000f22000c1e1900 */
[----:B------:R-:W-:-:S03]  /*09a0*/  @P1 LOP3.LUT R0, R0, R27, RZ, 0x3c, !PT ;  /* 0x0000001b00001212 */ /* 0x000fc600078e3cff */
[----:B------:R-:W4:Y:S01]  /*09b0*/  @P2 LDG.E R27, desc[UR6][R14.64+0xcc] ;  /* 0x0000cc060e1b2981 */ /* 0x000f22000c1e1900 */
[----:B------:R-:W-:-:S03]  /*09c0*/  @P2 LOP3.LUT R0, R0, R29, RZ, 0x3c, !PT ;  /* 0x0000001d00002212 */ /* 0x000fc600078e3cff */
[----:B------:R-:W4:Y:S01]  /*09d0*/  @P6 LDG.E R29, desc[UR6][R14.64+0x118] ;  /* 0x000118060e1d6981 */ /* 0x000f22000c1e1900 */
[----:B------:R-:W-:-:S03]  /*09e0*/  @P3 LOP3.LUT R0, R0, R19, RZ, 0x3c, !PT ;  /* 0x0000001300003212 */ /* 0x000fc600078e3cff */
[----:B------:R-:W4:Y:S01]  /*09f0*/  @P2 LDG.E R19, desc[UR6][R14.64+0xd4] ;  /* 0x0000d4060e132981 */ /* 0x000f22000c1e1900 */
[----:B------:R-:W-:-:S03]  /*0a00*/  @P4 LOP3.LUT R0, R0, R17, RZ, 0x3c, !PT ;  /* 0x0000001100004212 */ /* 0x000fc600078e3cff */
[----:B------:R-:W4:Y:S04]  /*0a10*/  @P5 LDG.E R17, desc[UR6][R14.64+0x108] ;  /* 0x000108060e115981 */ /* 0x000f28000c1e1900 */
[----:B------:R-:W4:Y:S01]  /*0a20*/  @P0 LDG.E R26, desc[UR6][R14.64+0x13c] ;  /* 0x00013c060e1a0981 */ /* 0x000f22000c1e1900 */
[----:B--2---:R-:W-:-:S03]  /*0a30*/  @P1 LOP3.LUT R7, R7, R18, RZ, 0x3c, !PT ;  /* 0x0000001207071212 */ /* 0x004fc600078e3cff */
[----:B------:R-:W2:Y:S01]  /*0a40*/  @P4 LDG.E R18, desc[UR6][R14.64+0x100] ;  /* 0x000100060e124981 */ /* 0x000ea2000c1e1900 */
[----:B---3--:R-:W-:Y:S02]  /*0a50*/  @P5 LOP3.LUT R0, R0, R21, RZ, 0x3c, !PT ;  /* 0x0000001500005212 */ /* 0x008fe400078e3cff */
[----:B------:R-:W-:Y:S01]  /*0a60*/  @P2 LOP3.LUT R7, R7, R22, RZ, 0x3c, !PT ;  /* 0x0000001607072212 */ /* 0x000fe200078e3cff */
[----:B------:R-:W3:Y:S01]  /*0a70*/  @P3 LDG.E R21, desc[UR6][R14.64+0xe0] ;  /* 0x0000e0060e153981 */ /* 0x000ee2000c1e1900 */
[----:B----4-:R-:W-:-:S03]  /*0a80*/  @P1 LOP3.LUT R6, R6, R23, RZ, 0x3c, !PT ;  /* 0x0000001706061212 */ /* 0x010fc600078e3cff */
[----:B------:R-:W4:Y:S04]  /*0a90*/  @P3 LDG.E R22, desc[UR6][R14.64+0xec] ;  /* 0x0000ec060e163981 */ /* 0x000f28000c1e1900 */
[----:B------:R-:W2:Y:S01]  /*0aa0*/  @P3 LDG.E R23, desc[UR6][R14.64+0xe8] ;  /* 0x0000e8060e173981 */ /* 0x000ea2000c1e1900 */
[----:B------:R-:W-:-:S03]  /*0ab0*/  @P1 LOP3.LUT R2, R2, R25, RZ, 0x3c, !PT ;  /* 0x0000001902021212 */ /* 0x000fc600078e3cff */
[----:B------:R-:W2:Y:S01]  /*0ac0*/  @P4 LDG.E R25, desc[UR6][R14.64+0xf4] ;  /* 0x0000f4060e194981 */ /* 0x000ea2000c1e1900 */
[----:B------:R-:W-:-:S03]  /*0ad0*/  @P1 LOP3.LUT R3, R3, R20, RZ, 0x3c, !PT ;  /* 0x0000001403031212 */ /* 0x000fc600078e3cff */
[----:B------:R-:W2:Y:S01]  /*0ae0*/  @P3 LDG.E R20, desc[UR6][R14.64+0xe4] ;  /* 0x0000e4060e143981 */ /* 0x000ea2000c1e1900 */
[----:B------:R-:W-:Y:S02]  /*0af0*/  @P2 LOP3.LUT R6, R6, R27, RZ, 0x3c, !PT ;  /* 0x0000001b06062212 */ /* 0x000fe400078e3cff */
[----:B------:R-:W-:Y:S01]  /*0b00*/  @P2 LOP3.LUT R3, R3, R16, RZ, 0x3c, !PT ;  /* 0x0000001003032212 */ /* 0x000fe200078e3cff */
[----:B------:R-:W2:Y:S04]  /*0b10*/  @P4 LDG.E R27, desc[UR6][R14.64+0xfc] ;  /* 0x0000fc060e1b4981 */ /* 0x000ea8000c1e1900 */
[----:B------:R-:W2:Y:S01]  /*0b20*/  @P5 LDG.E R16, desc[UR6][R14.64+0x10c] ;  /* 0x00010c060e105981 */ /* 0x000ea2000c1e1900 */
[----:B------:R-:W-:-:S03]  /*0b30*/  @P2 LOP3.LUT R2, R2, R19, RZ, 0x3c, !PT ;  /* 0x0000001302022212 */ /* 0x000fc600078e3cff */
[----:B------:R-:W2:Y:S01]  /*0b40*/  @P5 LDG.E R19, desc[UR6][R14.64+0x110] ;  /* 0x000110060e135981 */ /* 0x000ea2000c1e1900 */
[----:B------:R-:W-:-:S03]  /*0b50*/  @P6 LOP3.LUT R0, R0, R29, RZ, 0x3c, !PT ;  /* 0x0000001d00006212 */ /* 0x000fc600078e3cff */
[----:B------:R-:W2:Y:S01]  /*0b60*/  @P0 LDG.E R29, desc[UR6][R14.64+0x12c] ;  /* 0x00012c060e1d0981 */ /* 0x000ea2000c1e1900 */
[----:B---3--:R-:W-:-:S03]  /*0b70*/  @P3 LOP3.LUT R6, R6, R21, RZ, 0x3c, !PT ;  /* 0x0000001506063212 */ /* 0x008fc600078e3cff */
[----:B------:R-:W3:Y:S01]  /*0b80*/  @P6 LDG.E R21, desc[UR6][R14.64+0x11c] ;  /* 0x00011c060e156981 */ /* 0x000ee2000c1e1900 */
[----:B----4-:R-:W-:-:S03]  /*0b90*/  @P3 LOP3.LUT R3, R3, R22, RZ, 0x3c, !PT ;  /* 0x0000001603033212 */ /* 0x010fc600078e3cff */
[----:B------:R-:W4:Y:S01]  /*0ba0*/  @P6 LDG.E R22, desc[UR6][R14.64+0x128] ;  /* 0x000128060e166981 */ /* 0x000f22000c1e1900 */
[----:B--2---:R-:W-:Y:S02]  /*0bb0*/  @P3 LOP3.LUT R2, R2, R23, RZ, 0x3c, !PT ;  /* 0x0000001702023212 */ /* 0x004fe400078e3cff */
[----:B------:R-:W-:Y:S01]  /*0bc0*/  @P4 LOP3.LUT R3, R3, R18, RZ, 0x3c, !PT ;  /* 0x0000001203034212 */ /* 0x000fe200078e3cff */
[----:B------:R-:W2:Y:S01]  /*0bd0*/  @P6 LDG.E R23, desc[UR6][R14.64+0x124] ;  /* 0x000124060e176981 */ /* 0x000ea2000c1e1900 */
[----:B------:R-:W-:-:S03]  /*0be0*/  @P4 LOP3.LUT R6, R6, R25, RZ, 0x3c, !PT ;  /* 0x0000001906064212 */ /* 0x000fc600078e3cff */
[----:B------:R-:W4:Y:S01]  /*0bf0*/  @P6 LDG.E R18, desc[UR6][R14.64+0x120] ;  /* 0x000120060e126981 */ /* 0x000f22000c1e1900 */
[----:B------:R-:W-:-:S03]  /*0c00*/  @P3 LOP3.LUT R7, R7, R20, RZ, 0x3c, !PT ;  /* 0x0000001407073212 */ /* 0x000fc600078e3cff */
[----:B------:R-:W4:Y:S01]  /*0c10*/  @P5 LDG.E R20, desc[UR6][R14.64+0x114] ;  /* 0x000114060e145981 */ /* 0x000f22000c1e1900 */
[----:B------:R-:W-:Y:S02]  /*0c20*/  @P4 LOP3.LUT R7, R7, R24, RZ, 0x3c, !PT ;  /* 0x0000001807074212 */ /* 0x000fe400078e3cff */
[----:B------:R-:W-:Y:S01]  /*0c30*/  @P5 LOP3.LUT R6, R6, R17, RZ, 0x3c, !PT ;  /* 0x0000001106065212 */ /* 0x000fe200078e3cff */
[----:B------:R-:W4:Y:S04]  /*0c40*/  @P0 LDG.E R24, desc[UR6][R14.64+0x134] ;  /* 0x000134060e180981 */ /* 0x000f28000c1e1900 */
[----:B------:R-:W4:Y:S04]  /*0c50*/  @P0 LDG.E R17, desc[UR6][R14.64+0x130] ;  /* 0x000130060e110981 */ /* 0x000f28000c1e1900 */
[----:B------:R-:W4:Y:S01]  /*0c60*/  @P0 LDG.E R25, desc[UR6][R14.64+0x138] ;  /* 0x000138060e190981 */ /* 0x000f22000c1e1900 */
[----:B------:R-:W-:Y:S01]  /*0c70*/  UIADD3 UR4, UPT, UPT, UR4, 0x10, URZ ;  /* 0x0000001004047890 */ /* 0x000fe2000fffe0ff */
[----:B------:R-:W-:-:S03]  /*0c80*/  @P4 LOP3.LUT R2, R2, R27, RZ, 0x3c, !PT ;  /* 0x0000001b02024212 */ /* 0x000fc600078e3cff */
[----:B------:R-:W-:Y:S01]  /*0c90*/  UISETP.NE.AND UP0, UPT, UR4, 0x20, UPT ;  /* 0x000000200400788c */ /* 0x000fe2000bf05270 */
[----:B------:R-:W-:Y:S02]  /*0ca0*/  @P5 LOP3.LUT R7, R7, R16, RZ, 0x3c, !PT ;  /* 0x0000001007075212 */ /* 0x000fe400078e3cff */
[----:B------:R-:W-:Y:S02]  /*0cb0*/  @P5 LOP3.LUT R2, R2, R19, RZ, 0x3c, !PT ;  /* 0x0000001302025212 */ /* 0x000fe400078e3cff */
[----:B------:R-:W-:Y:S02]  /*0cc0*/  @P0 LOP3.LUT R0, R0, R29, RZ, 0x3c, !PT ;  /* 0x0000001d00000212 */ /* 0x000fe400078e3cff */
[----:B---3--:R-:W-:Y:S02]  /*0cd0*/  @P6 LOP3.LUT R6, R6, R21, RZ, 0x3c, !PT ;  /* 0x0000001506066212 */ /* 0x008fe400078e3cff */
[----:B--2---:R-:W-:Y:S02]  /*0ce0*/  @P6 LOP3.LUT R2, R2, R23, RZ, 0x3c, !PT ;  /* 0x0000001702026212 */ /* 0x004fe400078e3cff */
[----:B----4-:R-:W-:-:S02]  /*0cf0*/  @P6 LOP3.LUT R7, R7, R18, RZ, 0x3c, !PT ;  /* 0x0000001207076212 */ /* 0x010fc400078e3cff */
[----:B------:R-:W-:-:S04]  /*0d00*/  @P5 LOP3.LUT R3, R3, R20, RZ, 0x3c, !PT ;  /* 0x0000001403035212 */ /* 0x000fc800078e3cff */
[----:B------:R-:W-:Y:S02]  /*0d10*/  @P6 LOP3.LUT R3, R3, R22, RZ, 0x3c, !PT ;  /* 0x0000001603036212 */ /* 0x000fe400078e3cff */
[----:B------:R-:W-:Y:S02]  /*0d20*/  @P0 LOP3.LUT R7, R7, R24, RZ, 0x3c, !PT ;  /* 0x0000001807070212 */ /* 0x000fe400078e3cff */
[----:B------:R-:W-:Y:S02]  /*0d30*/  @P0 LOP3.LUT R6, R6, R17, RZ, 0x3c, !PT ;  /* 0x0000001106060212 */ /* 0x000fe400078e3cff */
[----:B------:R-:W-:Y:S02]  /*0d40*/  @P0 LOP3.LUT R3, R3, R26, RZ, 0x3c, !PT ;  /* 0x0000001a03030212 */ /* 0x000fe400078e3cff */
[----:B------:R-:W-:Y:S01]  /*0d50*/  @P0 LOP3.LUT R2, R2, R25, RZ, 0x3c, !PT ;  /* 0x0000001902020212 */ /* 0x000fe200078e3cff */
[----:B------:R-:W-:Y:S06]  /*0d60*/  BRA.U UP0, `(.L_x_35) ;  /* 0xfffffff500487547 */ /* 0x000fec000b83ffff */
[----:B------:R-:W-:-:S05]  /*0d70*/  VIADD R12, R12, 0x1 ;  /* 0x000000010c0c7836 */ /* 0x000fca0000000000 */
[----:B------:R-:W-:-:S13]  /*0d80*/  ISETP.NE.AND P0, PT, R12, 0x5, PT ;  /* 0x000000050c00780c */ /* 0x000fda0003f05270 */
[----:B------:R-:W-:Y:S05]  /*0d90*/  @P0 BRA `(.L_x_36) ;  /* 0xfffffff400300947 */ /* 0x000fea000383ffff */
[----:B------:R-:W-:Y:S01]  /*0da0*/  LOP3.LUT R5, R10, 0x3, RZ, 0xc0, !PT ;  /* 0x000000030a057812 */ /* 0x000fe200078ec0ff */
[----:B------:R0:W-:Y:S03]  /*0db0*/  STL.64 [R1+0x8], R6 ;  /* 0x0000080601007387 */ /* 0x0001e60000100a00 */
[----:B------:R-:W-:Y:S01]  /*0dc0*/  ISETP.NE.U32.AND P0, PT, R5, 0x1, PT ;  /* 0x000000010500780c */ /* 0x000fe20003f05070 */
[----:B------:R0:W-:Y:S03]  /*0dd0*/  STL.64 [R1+0x10], R2 ;  /* 0x0000100201007387 */ /* 0x0001e60000100a00 */
[----:B------:R-:W-:Y:S01]  /*0de0*/  ISETP.NE.AND.EX P0, PT, RZ, RZ, PT, P0 ;  /* 0x000000ffff00720c */ /* 0x000fe20003f05300 */
[----:B------:R0:W-:-:S12]  /*0df0*/  STL [R1+0x4], R0 ;  /* 0x0000040001007387 */ /* 0x0001d80000100800 */
[----:B0-----:R-:W-:Y:S05]  /*0e00*/  @!P0 BRA `(.L_x_34) ;  /* 0x0000001400f88947 */ /* 0x001fea0003800000 */
[----:B------:R-:W-:Y:S01]  /*0e10*/  UMOV UR4, URZ ;  /* 0x000000ff00047c82 */ /* 0x000fe20008000000 */
[----:B------:R-:W-:Y:S01]  /*0e20*/  IMAD.MOV.U32 R0, RZ, RZ, RZ ;  /* 0x000000ffff007224 */ /* 0x000fe200078e00ff */
[----:B------:R-:W-:Y:S01]  /*0e30*/  CS2R R6, SRZ ;  /* 0x0000000000067805 */ /* 0x000fe2000001ff00 */
[----:B------:R-:W-:Y:S02]  /*0e40*/  IMAD.MOV.U32 R12, RZ, RZ, RZ ;  /* 0x000000ffff0c7224 */ /* 0x000fe400078e00ff */
[----:B------:R-:W-:Y:S02]  /*0e50*/  IMAD.MOV.U32 R2, RZ, RZ, RZ ;  /* 0x000000ffff027224 */ /* 0x000fe400078e00ff */
[----:B------:R-:W-:-:S07]  /*0e60*/  IMAD.U32 R3, RZ, RZ, UR4 ;  /* 0x00000004ff037e24 */ /* 0x000fce000f8e00ff */
.L_x_38:
[----:B------:R-:W-:-:S06]  /*0e70*/  IMAD R5, R12, 0x4, R1 ;  /* 0x000000040c057824 */ /* 0x000fcc00078e0201 */
[----:B------:R-:W5:Y:S01]  /*0e80*/  LDL R5, [R5+0x4] ;  /* 0x0000040005057983 */ /* 0x000f620000100800 */
[----:B------:R-:W-:-:S05]  /*0e90*/  UMOV UR4, URZ ;  /* 0x000000ff00047c82 */ /* 0x000fca0008000000 */
.L_x_37:
        /* <DEDUP_REMOVED lines=180> */
[----:B------:R0:W-:Y:S03]  /*19e0*/  STL [R1+0x4], R0 ;  /* 0x0000040001007387 */ /* 0x0001e60000100800 */
[----:B------:R-:W-:Y:S01]  /*19f0*/  ISETP.NE.AND.EX P0, PT, RZ, RZ, PT, P0 ;  /* 0x000000ffff00720c */ /* 0x000fe20003f05300 */
[----:B------:R0:W-:-:S12]  /*1a00*/  STL.64 [R1+0x10], R2 ;  /* 0x0000100201007387 */ /* 0x0001d80000100a00 */
[----:B0-----:R-:W-:Y:S05]  /*1a10*/  @P0 BRA `(.L_x_34) ;  /* 0x0000000800f40947 */ /* 0x001fea0003800000 */
[----:B------:R-:W-:Y:S01]  /*1a20*/  UMOV UR4, URZ ;  /* 0x000000ff00047c82 */ /* 0x000fe20008000000 */
[----:B------:R-:W-:Y:S01]  /*1a30*/  IMAD.MOV.U32 R0, RZ, RZ, RZ ;  /* 0x000000ffff007224 */ /* 0x000fe200078e00ff */
[----:B------:R-:W-:Y:S01]  /*1a40*/  CS2R R6, SRZ ;  /* 0x0000000000067805 */ /* 0x000fe2000001ff00 */
[----:B------:R-:W-:Y:S02]  /*1a50*/  IMAD.MOV.U32 R12, RZ, RZ, RZ ;  /* 0x000000ffff0c7224 */ /* 0x000fe400078e00ff */
[----:B------:R-:W-:Y:S02]  /*1a60*/  IMAD.MOV.U32 R2, RZ, RZ, RZ ;  /* 0x000000ffff027224 */ /* 0x000fe400078e00ff */
[----:B------:R-:W-:-:S07]  /*1a70*/  IMAD.U32 R3, RZ, RZ, UR4 ;  /* 0x00000004ff037e24 */ /* 0x000fce000f8e00ff */
.L_x_40:
[----:B------:R-:W-:-:S06]  /*1a80*/  IMAD R5, R12, 0x4, R1 ;  /* 0x000000040c057824 */ /* 0x000fcc00078e0201 */
[----:B------:R-:W5:Y:S01]  /*1a90*/  LDL R5, [R5+0x4] ;  /* 0x0000040005057983 */ /* 0x000f620000100800 */
[----:B------:R-:W-:-:S05]  /*1aa0*/  UMOV UR4, URZ ;  /* 0x000000ff00047c82 */ /* 0x000fca0008000000 */
.L_x_39:
        /* <DEDUP_REMOVED lines=177> */
[----:B------:R0:W-:Y:S04]  /*25c0*/  STL.64 [R1+0x8], R6 ;  /* 0x0000080601007387 */ /* 0x0001e80000100a00 */
[----:B------:R0:W-:Y:S04]  /*25d0*/  STL [R1+0x4], R0 ;  /* 0x0000040001007387 */ /* 0x0001e80000100800 */
[----:B------:R0:W-:Y:S02]  /*25e0*/  STL.64 [R1+0x10], R2 ;  /* 0x0000100201007387 */ /* 0x0001e40000100a00 */
.L_x_34:
[----:B------:R-:W-:Y:S05]  /*25f0*/  BSYNC.RECONVERGENT B1 ;  /* 0x0000000000017941 */ /* 0x000fea0003800200 */
.L_x_33:
[C---:B------:R-:W-:Y:S01]  /*2600*/  ISETP.GT.U32.AND P0, PT, R10.reuse, 0x3, PT ;  /* 0x000000030a00780c */ /* 0x040fe20003f04070 */
[----:B------:R-:W-:Y:S01]  /*2610*/  VIADD R11, R11, 0x1 ;  /* 0x000000010b0b7836 */ /* 0x000fe20000000000 */
[--C-:B------:R-:W-:Y:S02]  /*2620*/  SHF.R.U64 R10, R10, 0x2, R13.reuse ;  /* 0x000000020a0a7819 */ /* 0x100fe4000000120d */
[----:B------:R-:W-:Y:S02]  /*2630*/  ISETP.GT.U32.AND.EX P0, PT, R13, RZ, PT, P0 ;  /* 0x000000ff0d00720c */ /* 0x000fe40003f04100 */
[----:B------:R-:W-:-:S11]  /*2640*/  SHF.R.U32.HI R13, RZ, 0x2, R13 ;  /* 0x00000002ff0d7819 */ /* 0x000fd6000001160d */
[----:B------:R-:W-:Y:S05]  /*2650*/  @P0 BRA `(.L_x_41) ;  /* 0xffffffd800d40947 */ /* 0x000fea000383ffff */
.L_x_32:
[----:B------:R-:W-:Y:S05]  /*2660*/  BSYNC.RECONVERGENT B0 ;  /* 0x0000000000007941 */ /* 0x000fea0003800200 */
.L_x_31:
[----:B------:R-:W-:Y:S01]  /*2670*/  SHF.R.U32.HI R5, RZ, 0x2, R0 ;  /* 0x00000002ff057819 */ /* 0x000fe20000011600 */
[----:B------:R-:W1:Y:S03]  /*2680*/  LDCU.64 UR4, c[0x0][0x380] ;  /* 0x00007000ff0477ac */ /* 0x000e660008000a00 */
[----:B------:R-:W-:Y:S01]  /*2690*/  LOP3.LUT R5, R5, R0, RZ, 0x3c, !PT ;  /* 0x0000000005057212 */ /* 0x000fe200078e3cff */
[----:B0-----:R-:W-:-:S04]  /*26a0*/  IMAD.SHL.U32 R0, R3, 0x10, RZ ;  /* 0x0000001003007824 */ /* 0x001fc800078e00ff */
[----:B------:R-:W-:-:S05]  /*26b0*/  IMAD.SHL.U32 R2, R5, 0x2, RZ ;  /* 0x0000000205027824 */ /* 0x000fca00078e00ff */
[----:B------:R-:W-:Y:S02]  /*26c0*/  LOP3.LUT R0, R5, R2, R0, 0x96, !PT ;  /* 0x0000000205007212 */ /* 0x000fe400078e9600 */
[----:B------:R-:W-:Y:S02]  /*26d0*/  SHF.R.S32.HI R5, RZ, 0x1f, R4 ;  /* 0x0000001fff057819 */ /* 0x000fe40000011404 */
[----:B------:R-:W-:Y:S01]  /*26e0*/  LOP3.LUT R3, R0, R3, RZ, 0x3c, !PT ;  /* 0x0000000300037212 */ /* 0x000fe200078e3cff */
[----:B------:R-:W-:Y:S01]  /*26f0*/  IMAD.MOV.U32 R0, RZ, RZ, 0x2f800000 ;  /* 0x2f800000ff007424 */ /* 0x000fe200078e00ff */
[----:B-1----:R-:W-:-:S03]  /*2700*/  LEA R6, P0, R4, UR4, 0x3 ;  /* 0x0000000404067c11 */ /* 0x002fc6000f8018ff */
[C---:B------:R-:W-:Y:S01]  /*2710*/  IMAD R3, R4.reuse, 0x587c5, R3 ;  /* 0x000587c504037824 */ /* 0x040fe200078e0203 */
[----:B------:R-:W-:-:S03]  /*2720*/  LEA.HI.X R7, R4, UR5, R5, 0x3, P0 ;  /* 0x0000000504077c11 */ /* 0x000fc600080f1c05 */
[----:B------:R-:W-:-:S05]  /*2730*/  VIADD R3, R3, 0x2ac1d59a ;  /* 0x2ac1d59a03037836 */ /* 0x000fca0000000000 */
[----:B------:R-:W-:-:S05]  /*2740*/  I2FP.F32.U32 R3, R3 ;  /* 0x0000000300037245 */ /* 0x000fca0000201000 */
[----:B------:R-:W-:-:S06]  /*2750*/  FFMA R3, R3, R0, 1.1641532182693481445e-10 ;  /* 0x2f00000003037423 */ /* 0x000fcc0000000000 */
[----:B------:R-:W0:Y:S02]  /*2760*/  F2F.F64.F32 R2, R3 ;  /* 0x0000000300027310 */ /* 0x000e240000201800 */
[----:B0-----:R-:W-:Y:S01]  /*2770*/  STG.E.64 desc[UR6][R6.64], R2 ;  /* 0x0000000206007986 */ /* 0x001fe2000c101b06 */
[----:B------:R-:W-:Y:S05]  /*2780*/  EXIT ;  /* 0x000000000000794d */ /* 0x000fea0003800000 */
.L_x_42:
        /* <DEDUP_REMOVED lines=15> */
.L_x_54:


//--------------------- .text._Z36update_AllParticle_position_velocityP5SwarmPdS1_S1_iii --------------------------
	.section	.text._Z36update_AllParticle_position_velocityP5SwarmPdS1_S1_iii,"ax",@progbits
	.align	128
        .global         _Z36update_AllParticle_position_velocityP5SwarmPdS1_S1_iii
        .type           _Z36update_AllParticle_position_velocityP5SwarmPdS1_S1_iii,@function
        .size           _Z36update_AllParticle_position_velocityP5SwarmPdS1_S1_iii,(.L_x_55 - _Z36update_AllParticle_position_velocityP5SwarmPdS1_S1_iii)
        .other          _Z36update_AllParticle_position_velocityP5SwarmPdS1_S1_iii,@"STO_CUDA_ENTRY STV_DEFAULT"
_Z36update_AllParticle_position_velocityP5SwarmPdS1_S1_iii:
.text._Z36update_AllParticle_position_velocityP5SwarmPdS1_S1_iii:
[----:B------:R-:W-:Y:S01]  /*0000*/  LDC R1, c[0x0][0x37c] ;  /* 0x0000df00ff017b82 */ /* 0x000fe20000000800 */
[----:B------:R-:W0:Y:S07]  /*0010*/  S2R R0, SR_TID.X ;  /* 0x0000000000007919 */ /* 0x000e2e0000002100 */
[----:B------:R-:W0:Y:S08]  /*0020*/  S2UR UR4, SR_CTAID.X ;  /* 0x00000000000479c3 */ /* 0x000e300000002500 */
[----:B------:R-:W0:Y:S08]  /*0030*/  LDC R3, c[0x0][0x360] ;  /* 0x0000d800ff037b82 */ /* 0x000e300000000800 */
[----:B------:R-:W1:Y:S01]  /*0040*/  LDC.64 R4, c[0x0][0x3a0] ;  /* 0x0000e800ff047b82 */ /* 0x000e620000000a00 */
[----:B0-----:R-:W-:Y:S01]  /*0050*/  IMAD R0, R3, UR4, R0 ;  /* 0x0000000403007c24 */ /* 0x001fe2000f8e0200 */
[----:B-1----:R-:W-:-:S04]  /*0060*/  ISETP.GE.AND P0, PT, R4, 0x1, PT ;  /* 0x000000010400780c */ /* 0x002fc80003f06270 */
[----:B------:R-:W-:-:S13]  /*0070*/  ISETP.LE.OR P0, PT, R0, R5, !P0 ;  /* 0x000000050000720c */ /* 0x000fda0004703670 */
[----:B------:R-:W-:Y:S05]  /*0080*/  @P0 EXIT ;  /* 0x000000000000094d */ /* 0x000fea0003800000 */
[----:B------:R-:W0:Y:S02]  /*0090*/  LDC R22, c[0x0][0x3a8] ;  /* 0x0000ea00ff167b82 */ /* 0x000e240000000800 */
[----:B0-----:R-:W-:-:S13]  /*00a0*/  ISETP.GE.AND P0, PT, R22, 0x1, PT ;  /* 0x000000011600780c */ /* 0x001fda0003f06270 */
[----:B------:R-:W-:Y:S05]  /*00b0*/  @!P0 EXIT ;  /* 0x000000000000894d */ /* 0x000fea0003800000 */
[----:B------:R-:W0:Y:S01]  /*00c0*/  LDC.64 R4, c[0x0][0x398] ;  /* 0x0000e600ff047b82 */ /* 0x000e220000000a00 */
[----:B------:R-:W-:Y:S01]  /*00d0*/  IMAD.MOV R22, RZ, RZ, -R22 ;  /* 0x000000ffff167224 */ /* 0x000fe200078e0a16 */
[----:B------:R-:W1:Y:S01]  /*00e0*/  LDCU.64 UR10, c[0x0][0x358] ;  /* 0x00006b00ff0a77ac */ /* 0x000e620008000a00 */
[----:B------:R-:W-:Y:S01]  /*00f0*/  UMOV UR4, URZ ;  /* 0x000000ff00047c82 */ /* 0x000fe20008000000 */
[----:B01----:R-:W-:-:S07]  /*0100*/  IMAD.WIDE R4, R0, 0x8, R4 ;  /* 0x0000000800047825 */ /* 0x003fce00078e0204 */
.L_x_44:
[----:B------:R-:W0:Y:S01]  /*0110*/  LDC.64 R2, c[0x0][0x380] ;  /* 0x0000e000ff027b82 */ /* 0x000e220000000a00 */
[----:B------:R-:W1:Y:S01]  /*0120*/  LDCU UR5, c[0x0][0x3a0] ;  /* 0x00007400ff0577ac */ /* 0x000e620008000800 */
[----:B------:R-:W-:Y:S02]  /*0130*/  IMAD.U32 R7, RZ, RZ, UR4 ;  /* 0x00000004ff077e24 */ /* 0x000fe4000f8e00ff */
[----:B------:R-:W-:Y:S01]  /*0140*/  IMAD.MOV.U32 R24, RZ, RZ, RZ ;  /* 0x000000ffff187224 */ /* 0x000fe200078e00ff */
[----:B------:R-:W-:Y:S01]  /*0150*/  UIADD3 UR4, UPT, UPT, UR4, 0x1, URZ ;  /* 0x0000000104047890 */ /* 0x000fe2000fffe0ff */
[----:B------:R-:W-:Y:S01]  /*0160*/  IMAD.MOV.U32 R23, RZ, RZ, R22 ;  /* 0x000000ffff177224 */ /* 0x000fe200078e0016 */
[----:B------:R-:W2:Y:S01]  /*0170*/  LDCU.64 UR14, c[0x0][0x390] ;  /* 0x00007200ff0e77ac */ /* 0x000ea20008000a00 */
[----:B------:R-:W-:Y:S01]  /*0180*/  UMOV UR7, URZ ;  /* 0x000000ff00077c82 */ /* 0x000fe20008000000 */
[----:B------:R-:W-:Y:S01]  /*0190*/  UMOV UR8, URZ ;  /* 0x000000ff00087c82 */ /* 0x000fe20008000000 */
[----:B------:R-:W-:Y:S01]  /*01a0*/  UMOV UR6, URZ ;  /* 0x000000ff00067c82 */ /* 0x000fe20008000000 */
[----:B-1----:R-:W-:-:S03]  /*01b0*/  UISETP.NE.AND UP0, UPT, UR4, UR5, UPT ;  /* 0x000000050400728c */ /* 0x002fc6000bf05270 */
[----:B------:R-:W-:Y:S01]  /*01c0*/  UMOV UR5, URZ ;  /* 0x000000ff00057c82 */ /* 0x000fe20008000000 */
[----:B0-2---:R-:W-:-:S07]  /*01d0*/  IMAD.WIDE.U32 R2, R7, 0x18, R2 ;  /* 0x0000001807027825 */ /* 0x005fce00078e0002 */
.L_x_43:
[----:B------:R-:W2:Y:S04]  /*01e0*/  LDG.E.64 R6, desc[UR10][R2.64] ;  /* 0x0000000a02067981 */ /* 0x000ea8000c1e1b00 */
[----:B------:R-:W3:Y:S01]  /*01f0*/  LDG.E.64 R18, desc[UR10][R2.64+0x8] ;  /* 0x0000080a02127981 */ /* 0x000ee2000c1e1b00 */
[----:B------:R-:W-:-:S03]  /*0200*/  UIADD3 UR9, UP1, UPT, UR5, UR14, URZ ;  /* 0x0000000e05097290 */ /* 0x000fc6000ff3e0ff */
[----:B------:R-:W4:Y:S01]  /*0210*/  LDG.E.64 R16, desc[UR10][R4.64] ;  /* 0x0000000a04107981 */ /* 0x000f22000c1e1b00 */
[----:B--2---:R-:W-:-:S05]  /*0220*/  IMAD.WIDE R8, R0, 0x28, R6 ;  /* 0x0000002800087825 */ /* 0x004fca00078e0206 */
[----:B------:R-:W2:Y:S04]  /*0230*/  LDG.E.64 R6, desc[UR10][R8.64+0x10] ;  /* 0x0000100a08067981 */ /* 0x000ea8000c1e1b00 */
[----:B------:R-:W5:Y:S04]  /*0240*/  LDG.E.64 R10, desc[UR10][R8.64] ;  /* 0x0000000a080a7981 */ /* 0x000f68000c1e1b00 */
[----:B------:R-:W3:Y:S01]  /*0250*/  LDG.E.64 R12, desc[UR10][R8.64+0x8] ;  /* 0x0000080a080c7981 */ /* 0x000ee2000c1e1b00 */
[----:B------:R-:W-:Y:S01]  /*0260*/  UIADD3.X UR12, UPT, UPT, UR6, UR15, URZ, UP1, !UPT ;  /* 0x0000000f060c7290 */ /* 0x000fe20008ffe4ff */
[----:B------:R-:W-:-:S05]  /*0270*/  IMAD.U32 R20, RZ, RZ, UR9 ;  /* 0x00000009ff147e24 */ /* 0x000fca000f8e00ff */
[----:B------:R-:W-:-:S06]  /*0280*/  IMAD.U32 R21, RZ, RZ, UR12 ;  /* 0x0000000cff157e24 */ /* 0x000fcc000f8e00ff */
[----:B------:R-:W4:Y:S01]  /*0290*/  LDG.E.64 R20, desc[UR10][R20.64] ;  /* 0x0000000a14147981 */ /* 0x000f22000c1e1b00 */
[----:B--2---:R-:W-:Y:S02]  /*02a0*/  IADD3 R28, P0, PT, R6, UR5, RZ ;  /* 0x00000005061c7c10 */ /* 0x004fe4000ff1e0ff */
[----:B-----5:R-:W-:Y:S02]  /*02b0*/  IADD3 R10, P1, PT, R10, UR5, RZ ;  /* 0x000000050a0a7c10 */ /* 0x020fe4000ff3e0ff */
[----:B---3--:R-:W-:Y:S02]  /*02c0*/  IADD3 R6, P2, PT, R12, UR5, RZ ;  /* 0x000000050c067c10 */ /* 0x008fe4000ff5e0ff */
[----:B------:R-:W-:Y:S02]  /*02d0*/  IADD3.X R29, PT, PT, R7, UR6, RZ, P0, !PT ;  /* 0x00000006071d7c10 */ /* 0x000fe400087fe4ff */
[----:B------:R-:W-:Y:S02]  /*02e0*/  IADD3.X R11, PT, PT, R11, UR6, RZ, P1, !PT ;  /* 0x000000060b0b7c10 */ /* 0x000fe40008ffe4ff */
[----:B------:R-:W-:Y:S01]  /*02f0*/  IADD3.X R7, PT, PT, R13, UR6, RZ, P2, !PT ;  /* 0x000000060d077c10 */ /* 0x000fe200097fe4ff */
[----:B------:R-:W2:Y:S01]  /*0300*/  LDG.E.64 R8, desc[UR10][R28.64] ;  /* 0x0000000a1c087981 */ /* 0x000ea2000c1e1b00 */
[----:B------:R-:W-:-:S03]  /*0310*/  IADD3 R26, P0, PT, R4, UR5, RZ ;  /* 0x00000005041a7c10 */ /* 0x000fc6000ff1e0ff */
[----:B------:R-:W2:Y:S04]  /*0320*/  LDG.E.64 R10, desc[UR10][R10.64] ;  /* 0x0000000a0a0a7981 */ /* 0x000ea8000c1e1b00 */
[----:B------:R-:W3:Y:S01]  /*0330*/  LDG.E.64 R12, desc[UR10][R6.64] ;  /* 0x0000000a060c7981 */ /* 0x000ee2000c1e1b00 */
[----:B------:R-:W-:Y:S02]  /*0340*/  IADD3.X R27, PT, PT, R5, UR6, RZ, P0, !PT ;  /* 0x00000006051b7c10 */ /* 0x000fe400087fe4ff */
[----:B------:R-:W-:-:S03]  /*0350*/  IADD3 R18, P0, PT, R18, UR5, RZ ;  /* 0x0000000512127c10 */ /* 0x000fc6000ff1e0ff */
[----:B------:R-:W5:Y:S01]  /*0360*/  LDG.E.64 R14, desc[UR10][R26.64] ;  /* 0x0000000a1a0e7981 */ /* 0x000f62000c1e1b00 */
[----:B------:R-:W-:-:S06]  /*0370*/  IADD3.X R19, PT, PT, R19, UR6, RZ, P0, !PT ;  /* 0x0000000613137c10 */ /* 0x000fcc00087fe4ff */
[----:B------:R-:W4:Y:S01]  /*0380*/  LDG.E.64 R18, desc[UR10][R18.64] ;  /* 0x0000000a12127981 */ /* 0x000f22000c1e1b00 */
[----:B------:R-:W-:Y:S01]  /*0390*/  UMOV UR12, 0x9999999a ;  /* 0x9999999a000c7882 */ /* 0x000fe20000000000 */
[----:B------:R-:W-:Y:S01]  /*03a0*/  UMOV UR13, 0x3fd99999 ;  /* 0x3fd99999000d7882 */ /* 0x000fe20000000000 */
[----:B--2---:R-:W-:Y:S02]  /*03b0*/  DADD R8, R8, -R10 ;  /* 0x0000000008087229 */ /* 0x004fe4000000080a */
[----:B---3--:R-:W-:Y:S02]  /*03c0*/  DMUL R12, R12, UR12 ;  /* 0x0000000c0c0c7c28 */ /* 0x008fe40008000000 */
[----:B-----5:R-:W-:-:S06]  /*03d0*/  DADD R14, R14, R14 ;  /* 0x000000000e0e7229 */ /* 0x020fcc000000000e */
[----:B----4-:R-:W-:Y:S02]  /*03e0*/  DFMA R8, R16, R8, R12 ;  /* 0x000000081008722b */ /* 0x010fe4000000000c */
[C---:B------:R-:W-:Y:S02]  /*03f0*/  DADD R12, -R10.reuse, R20 ;  /* 0x000000000a0c7229 */ /* 0x040fe40000000114 */
[----:B------:R-:W-:-:S06]  /*0400*/  DADD R10, -R10, R18 ;  /* 0x000000000a0a7229 */ /* 0x000fcc0000000112 */
[----:B------:R-:W-:-:S08]  /*0410*/  DFMA R8, R14, R12, R8 ;  /* 0x0000000c0e08722b */ /* 0x000fd00000000008 */
[----:B------:R-:W-:-:S07]  /*0420*/  DFMA R8, R16, R10, R8 ;  /* 0x0000000a1008722b */ /* 0x000fce0000000008 */
[----:B------:R0:W-:Y:S04]  /*0430*/  STG.E.64 desc[UR10][R6.64], R8 ;  /* 0x0000000806007986 */ /* 0x0001e8000c101b0a */
[----:B------:R-:W2:Y:S01]  /*0440*/  LDG.E.64 R10, desc[UR10][R2.64] ;  /* 0x0000000a020a7981 */ /* 0x000ea2000c1e1b00 */
[----:B0-----:R-:W0:Y:S01]  /*0450*/  LDC.64 R8, c[0x0][0x388] ;  /* 0x0000e200ff087b82 */ /* 0x001e220000000a00 */
[----:B--2---:R-:W-:-:S04]  /*0460*/  IADD3 R10, P0, PT, R10, UR7, RZ ;  /* 0x000000070a0a7c10 */ /* 0x004fc8000ff1e0ff */
[----:B------:R-:W-:-:S05]  /*0470*/  IADD3.X R11, PT, PT, R11, UR8, RZ, P0, !PT ;  /* 0x000000080b0b7c10 */ /* 0x000fca00087fe4ff */
[----:B------:R-:W2:Y:S04]  /*0480*/  LDG.E.64 R14, desc[UR10][R10.64+0x8] ;  /* 0x0000080a0a0e7981 */ /* 0x000ea8000c1e1b00 */
[----:B------:R-:W3:Y:S01]  /*0490*/  LDG.E.64 R12, desc[UR10][R10.64] ;  /* 0x0000000a0a0c7981 */ /* 0x000ee2000c1e1b00 */
[----:B--2---:R-:W-:-:S04]  /*04a0*/  IMAD.WIDE R16, R0, 0x8, R14 ;  /* 0x0000000800107825 */ /* 0x004fc800078e020e */
[----:B---3--:R-:W-:Y:S02]  /*04b0*/  IMAD.WIDE R12, R0, 0x8, R12 ;  /* 0x00000008000c7825 */ /* 0x008fe400078e020c */
[----:B------:R-:W2:Y:S04]  /*04c0*/  LDG.E.64 R16, desc[UR10][R16.64] ;  /* 0x0000000a10107981 */ /* 0x000ea8000c1e1b00 */
[----:B------:R-:W2:Y:S02]  /*04d0*/  LDG.E.64 R14, desc[UR10][R12.64] ;  /* 0x0000000a0c0e7981 */ /* 0x000ea4000c1e1b00 */
[----:B--2---:R-:W-:-:S07]  /*04e0*/  DADD R14, R14, R16 ;  /* 0x000000000e0e7229 */ /* 0x004fce0000000010 */
[----:B------:R1:W-:Y:S04]  /*04f0*/  STG.E.64 desc[UR10][R12.64], R14 ;  /* 0x0000000e0c007986 */ /* 0x0003e8000c101b0a */
[----:B------:R-:W2:Y:S02]  /*0500*/  LDG.E.64 R6, desc[UR10][R2.64] ;  /* 0x0000000a02067981 */ /* 0x000ea4000c1e1b00 */
[----:B--2---:R-:W-:-:S06]  /*0510*/  IMAD.WIDE R6, R0, 0x28, R6 ;  /* 0x0000002800067825 */ /* 0x004fcc00078e0206 */
[----:B------:R-:W2:Y:S01]  /*0520*/  LDG.E.64 R6, desc[UR10][R6.64] ;  /* 0x0000000a06067981 */ /* 0x000ea2000c1e1b00 */
[----:B0-----:R-:W-:-:S05]  /*0530*/  IMAD.WIDE.U32 R20, R24, 0x8, R8 ;  /* 0x0000000818147825 */ /* 0x001fca00078e0008 */
[----:B------:R-:W3:Y:S01]  /*0540*/  LDG.E.64 R26, desc[UR10][R20.64+0x8] ;  /* 0x0000080a141a7981 */ /* 0x000ee2000c1e1b00 */
[----:B--2---:R-:W-:-:S04]  /*0550*/  IADD3 R18, P0, PT, R6, UR5, RZ ;  /* 0x0000000506127c10 */ /* 0x004fc8000ff1e0ff */
[----:B------:R-:W-:-:S05]  /*0560*/  IADD3.X R19, PT, PT, R7, UR6, RZ, P0, !PT ;  /* 0x0000000607137c10 */ /* 0x000fca00087fe4ff */
[----:B------:R-:W3:Y:S02]  /*0570*/  LDG.E.64 R8, desc[UR10][R18.64] ;  /* 0x0000000a12087981 */ /* 0x000ee4000c1e1b00 */
[----:B---3--:R-:W-:-:S14]  /*0580*/  DSETP.GT.AND P0, PT, R8, R26, PT ;  /* 0x0000001a0800722a */ /* 0x008fdc0003f04000 */
[----:B------:R0:W-:Y:S04]  /*0590*/  @P0 STG.E.64 desc[UR10][R18.64], R26 ;  /* 0x0000001a12000986 */ /* 0x0001e8000c101b0a */
[----:B------:R-:W2:Y:S04]  /*05a0*/  @P0 LDG.E.64 R10, desc[UR10][R2.64] ;  /* 0x0000000a020a0981 */ /* 0x000ea8000c1e1b00 */
[----:B-1----:R-:W3:Y:S01]  /*05b0*/  LDG.E.64 R14, desc[UR10][R20.64] ;  /* 0x0000000a140e7981 */ /* 0x002ee2000c1e1b00 */
[----:B--2---:R-:W-:-:S05]  /*05c0*/  @P0 IMAD.WIDE R10, R0, 0x28, R10 ;  /* 0x00000028000a0825 */ /* 0x004fca00078e020a */
[----:B------:R-:W2:Y:S02]  /*05d0*/  @P0 LDG.E.64 R6, desc[UR10][R10.64] ;  /* 0x0000000a0a060981 */ /* 0x000ea4000c1e1b00 */
[----:B--2---:R-:W-:-:S04]  /*05e0*/  @P0 IADD3 R12, P1, PT, R6, UR5, RZ ;  /* 0x00000005060c0c10 */ /* 0x004fc8000ff3e0ff */
[----:B------:R-:W-:-:S05]  /*05f0*/  @P0 IADD3.X R13, PT, PT, R7, UR6, RZ, P1, !PT ;  /* 0x00000006070d0c10 */ /* 0x000fca0008ffe4ff */
[----:B------:R-:W3:Y:S01]  /*0600*/  @P0 LDG.E.64 R8, desc[UR10][R12.64] ;  /* 0x0000000a0c080981 */ /* 0x000ee2000c1e1b00 */
[----:B------:R-:W-:Y:S01]  /*0610*/  IADD3 R6, P1, PT, R6, UR5, RZ ;  /* 0x0000000506067c10 */ /* 0x000fe2000ff3e0ff */
[----:B------:R-:W-:-:S03]  /*0620*/  VIADD R23, R23, 0x1 ;  /* 0x0000000117177836 */ /* 0x000fc60000000000 */
[----:B------:R-:W-:Y:S01]  /*0630*/  IADD3.X R7, PT, PT, R7, UR6, RZ, P1, !PT ;  /* 0x0000000607077c10 */ /* 0x000fe20008ffe4ff */
[----:B------:R-:W-:Y:S02]  /*0640*/  UIADD3 UR7, UP2, UPT, UR7, 0x28, URZ ;  /* 0x0000002807077890 */ /* 0x000fe4000ff5e0ff */
[----:B------:R-:W-:Y:S02]  /*0650*/  UIADD3 UR5, UP1, UPT, UR5, 0x8, URZ ;  /* 0x0000000805057890 */ /* 0x000fe4000ff3e0ff */
[----:B------:R-:W-:Y:S02]  /*0660*/  UIADD3.X UR8, UPT, UPT, URZ, UR8, URZ, UP2, !UPT ;  /* 0x00000008ff087290 */ /* 0x000fe400097fe4ff */
[----:B------:R-:W-:Y:S01]  /*0670*/  UIADD3.X UR6, UPT, UPT, URZ, UR6, URZ, UP1, !UPT ;  /* 0x00000006ff067290 */ /* 0x000fe20008ffe4ff */
[----:B---3--:R-:W-:Y:S01]  /*0680*/  DSETP.GEU.AND P0, PT, R8, R14, PT ;  /* 0x0000000e0800722a */ /* 0x008fe20003f0e000 */
[----:B------:R-:W1:-:S13]  /*0690*/  LDC R9, c[0x0][0x3a8] ;  /* 0x0000ea00ff097b82 */ /* 0x000e5a0000000800 */
[----:B------:R0:W-:Y:S01]  /*06a0*/  @!P0 STG.E.64 desc[UR10][R6.64], R14 ;  /* 0x0000000e06008986 */ /* 0x0001e2000c101b0a */
[----:B------:R-:W-:Y:S01]  /*06b0*/  ISETP.NE.AND P0, PT, R23, RZ, PT ;  /* 0x000000ff1700720c */ /* 0x000fe20003f05270 */
[----:B-1----:R-:W-:-:S12]  /*06c0*/  IMAD.IADD R24, R24, 0x1, R9 ;  /* 0x0000000118187824 */ /* 0x002fd800078e0209 */
[----:B0-----:R-:W-:Y:S05]  /*06d0*/  @P0 BRA `(.L_x_43) ;  /* 0xfffffff800c00947 */ /* 0x001fea000383ffff */
[----:B------:R-:W-:Y:S05]  /*06e0*/  BRA.U UP0, `(.L_x_44) ;  /* 0xfffffff900887547 */ /* 0x000fea000b83ffff */
[----:B------:R-:W-:Y:S05]  /*06f0*/  EXIT ;  /* 0x000000000000794d */ /* 0x000fea0003800000 */
.L_x_45:
        /* <DEDUP_REMOVED lines=16> */
.L_x_55:


//--------------------- .nv.global.init           --------------------------
	.section	.nv.global.init,"aw",@progbits
	.align	4
.nv.global.init:
	.type		mrg32k3aM1SubSeq,@object
	.size		mrg32k3aM1SubSeq,(mrg32k3aM2SubSeq - mrg32k3aM1SubSeq)
mrg32k3aM1SubSeq:
        /*0000*/ 	.byte	0x0b, 0xcc, 0xee, 0x04, 0x73, 0x29, 0x8b, 0x6f, 0xf6, 0x53, 0x03, 0xf6, 0x23, 0xf6, 0xea, 0xda
        /* <DEDUP_REMOVED lines=125> */
	.type		mrg32k3aM2SubSeq,@object
	.size		mrg32k3aM2SubSeq,(mrg32k3aM1 - mrg32k3aM2SubSeq)
mrg32k3aM2SubSeq:
        /* <DEDUP_REMOVED lines=126> */
	.type		mrg32k3aM1,@object
	.size		mrg32k3aM1,(mrg32k3aM1Seq - mrg32k3aM1)
mrg32k3aM1:
        /* <DEDUP_REMOVED lines=144> */
	.type		mrg32k3aM1Seq,@object
	.size		mrg32k3aM1Seq,(mrg32k3aM2 - mrg32k3aM1Seq)
mrg32k3aM1Seq:
        /* <DEDUP_REMOVED lines=144> */
	.type		mrg32k3aM2,@object
	.size		mrg32k3aM2,(mrg32k3aM2Seq - mrg32k3aM2)
mrg32k3aM2:
        /* <DEDUP_REMOVED lines=144> */
	.type		mrg32k3aM2Seq,@object
	.size		mrg32k3aM2Seq,(precalc_xorwow_matrix - mrg32k3aM2Seq)
mrg32k3aM2Seq:
        /* <DEDUP_REMOVED lines=144> */
	.type		precalc_xorwow_matrix,@object
	.size		precalc_xorwow_matrix,(precalc_xorwow_offset_matrix - precalc_xorwow_matrix)
precalc_xorwow_matrix:
        /* <DEDUP_REMOVED lines=6400> */
	.type		precalc_xorwow_offset_matrix,@object
	.size		precalc_xorwow_offset_matrix,(.L_1 - precalc_xorwow_offset_matrix)
precalc_xorwow_offset_matrix:
        /* <DEDUP_REMOVED lines=6400> */
.L_1:


//--------------------- .nv.shared.reserved.0     --------------------------
	.section	.nv.shared.reserved.0,"aw",@nobits
	.weak		__nv_reservedSMEM_offset_0_alias
	.size		__nv_reservedSMEM_offset_0_alias, 0, 64
	.other		__nv_reservedSMEM_offset_0_alias,@"STO_CUDA_RESERVED_SHARED STV_DEFAULT"
__nv_reservedSMEM_offset_0_alias:
	.zero		0
	.zero		64


//--------------------- .nv.shared._Z3psoP8ParticlePdS1_S1_S1_S1_ --------------------------
	.section	.nv.shared._Z3psoP8ParticlePdS1_S1_S1_S1_,"aw",@nobits
	.sectionflags	@""
	.align	8
.nv.shared._Z3psoP8ParticlePdS1_S1_S1_S1_:
	.zero		1048


//--------------------- .nv.constant0._Z24update_position_velocityP8ParticlePdS1_S1_ --------------------------
	.section	.nv.constant0._Z24update_position_velocityP8ParticlePdS1_S1_,"a",@progbits
	.sectionflags	@""
	.align	4
.nv.constant0._Z24update_position_velocityP8ParticlePdS1_S1_:
	.zero		928


//--------------------- .nv.constant0._Z12update_gbestP8ParticlePdS1_ --------------------------
	.section	.nv.constant0._Z12update_gbestP8ParticlePdS1_,"a",@progbits
	.sectionflags	@""
	.align	4
.nv.constant0._Z12update_gbestP8ParticlePdS1_:
	.zero		920


//--------------------- .nv.constant0._Z21evaluate_update_pbestP8Particle --------------------------
	.section	.nv.constant0._Z21evaluate_update_pbestP8Particle,"a",@progbits
	.sectionflags	@""
	.align	4
.nv.constant0._Z21evaluate_update_pbestP8Particle:
	.zero		904


//--------------------- .nv.constant0._Z17calculate_fitnessP8Particle --------------------------
	.section	.nv.constant0._Z17calculate_fitnessP8Particle,"a",@progbits
	.sectionflags	@""
	.align	4
.nv.constant0._Z17calculate_fitnessP8Particle:
	.zero		904


//--------------------- .nv.constant0._Z3psoP8ParticlePdS1_S1_S1_S1_ --------------------------
	.section	.nv.constant0._Z3psoP8ParticlePdS1_S1_S1_S1_,"a",@progbits
	.sectionflags	@""
	.align	4
.nv.constant0._Z3psoP8ParticlePdS1_S1_S1_S1_:
	.zero		944


//--------------------- .nv.constant0._Z13init_particleP8ParticlePdS1_i --------------------------
	.section	.nv.constant0._Z13init_particleP8ParticlePdS1_i,"a",@progbits
	.sectionflags	@""
	.align	4
.nv.constant0._Z13init_particleP8ParticlePdS1_i:
	.zero		924


//--------------------- .nv.constant0._Z15gpuGenerateRandPd --------------------------
	.section	.nv.constant0._Z15gpuGenerateRandPd,"a",@progbits
	.sectionflags	@""
	.align	4
.nv.constant0._Z15gpuGenerateRandPd:
	.zero		904


//--------------------- .nv.constant0._Z36update_AllParticle_position_velocityP5SwarmPdS1_S1_iii --------------------------
	.section	.nv.constant0._Z36update_AllParticle_position_velocityP5SwarmPdS1_S1_iii,"a",@progbits
	.sectionflags	@""
	.align	4
.nv.constant0._Z36update_AllParticle_position_velocityP5SwarmPdS1_S1_iii:
	.zero		940


//--------------------- SYMBOLS --------------------------

	.type		.nv.reservedSmem.offset0,@object
	.size		.nv.reservedSmem.offset0,0x4
	.type		.nv.reservedSmem.cap,@object
	.size		.nv.reservedSmem.cap,0x4
